	.target	sm_100a

	.elftype	@"ET_EXEC"


//--------------------- .note.nv.tkinfo           --------------------------
	.section	.note.nv.tkinfo,"",@"SHT_NOTE"
	.sectionflags	@"SHF_NOTE_NV_TKINFO"
	.tkinfo
        /*0018*/ 	.word	0x00000002
        /*0030*/ 	.string	""
        /*0030*/ 	.string	"ptxas"
        /*0030*/ 	.string	"Cuda compilation tools, release 13.0, V13.0.88"
        /*0030*/ 	.string	"Build cuda_13.0.r13.0/compiler.36424714_0"
        /*0030*/ 	.string	"-arch sm_100a -m 64 "



//--------------------- .note.nv.cuinfo           --------------------------
	.section	.note.nv.cuinfo,"",@"SHT_NOTE"
	.sectionflags	@"SHF_NOTE_NV_CUINFO"
        /*0018*/ 	.short	0x0002
        /*001a*/ 	.short	0x0064
        /*001c*/ 	.short	0x0082
	.zero		2


//--------------------- .nv.info                  --------------------------
	.section	.nv.info,"",@"SHT_CUDA_INFO"
	.align	4


	//----- nvinfo : EIATTR_REGCOUNT
	.align		4
        /*0000*/ 	.byte	0x04, 0x2f
        /*0002*/ 	.short	(.L_19 - .L_18)
	.align		4
.L_18:
        /*0004*/ 	.word	index@(_ZN7cutlass13device_kernelINS_4gemm6kernel13GemmUniversalIN4cute5tupleIJiiiiEEENS1_10collective13CollectiveMmaINS1_35MainloopSm100TmaUmmaWarpSpecializedILi4ELi2ELi4ENS5_IJNS4_1CILi2EEENSA_ILi1EEESC_EEEEENS5_IJNSA_ILi256EEENSA_ILi128EEESG_EEENS_6half_tENS5_IJlSC_lEEESI_SJ_NS4_8TiledMMAINS4_8MMA_AtomIJNS4_26SM100_MMA_F16BF16_2x1SM_SSISI_SI_fLi256ELi128ELNS4_4UMMA5MajorE0ELSO_0ELNSN_7ScaleInE0ELSP_0EEEEEENS4_6LayoutINS5_IJSC_SC_SC_EEENS5_IJNSA_ILi0EEESU_SU_EEEEENS5_IJNS4_10UnderscoreESX_SX_EEEEENS4_18SM100_TMA_2SM_LOADENS4_14ComposedLayoutINS4_7SwizzleILi3ELi4ELi3EEENS4_18smem_ptr_flag_bitsILi16EEENSS_INS5_IJNSA_ILi8EEENSA_ILi64EEEEEENS5_IJS17_SC_EEEEEEEvNS4_8identityES10_S1B_vS1C_EENS_8epilogue10collective18CollectiveEpilogueINS1E_23Sm100TmaWarpSpecializedILi4ELi2ELi32ELb1ELb0EEEJNS5_IJSG_SG_SG_EEENS5_IJNSS_ISG_SC_EENSS_INSA_ILi32EEESC_EEEEESI_SJ_SI_SJ_NS1E_6fusion15FusionCallbacksIS1I_NS1O_17LinearCombinationISI_fSI_fLNS_15FloatRoundStyleE2EEES1J_S1N_JEEENS4_5SM1004TMEM4LOAD26SM100_TMEM_LOAD_32dp32b32xENS4_13SM90_TMA_LOADENS11_INS12_ILi2ELi4ELi3EEES15_NSS_INS5_IJS16_S1L_EEENS5_IJS1L_SC_EEEEEEENS4_39AutoVectorizingCopyWithAssumedAlignmentILi128EEENS4_14SM90_TMA_STOREES23_S25_S25_EEEvvEEEEvNT_6ParamsE)
        /*0008*/ 	.word	0x00000073


	//----- nvinfo : EIATTR_FRAME_SIZE
	.align		4
.L_19:
        /*000c*/ 	.byte	0x04, 0x11
        /*000e*/ 	.short	(.L_21 - .L_20)
	.align		4
.L_20:
        /*0010*/ 	.word	index@($__internal_2_$__cuda_sm10x_tcgen05_guardrail_trap_unallocated_columns_being_dealloced)
        /*0014*/ 	.word	0x00000000


	//----- nvinfo : EIATTR_FRAME_SIZE
	.align		4
.L_21:
        /*0018*/ 	.byte	0x04, 0x11
        /*001a*/ 	.short	(.L_23 - .L_22)
	.align		4
.L_22:
        /*001c*/ 	.word	index@($__internal_1_$__cuda_sm10x_tcgen05_guardrail_trap_phase_invalid_during_alloc)
        /*0020*/ 	.word	0x00000000


	//----- nvinfo : EIATTR_FRAME_SIZE
	.align		4
.L_23:
        /*0024*/ 	.byte	0x04, 0x11
        /*0026*/ 	.short	(.L_25 - .L_24)
	.align		4
.L_24:
        /*0028*/ 	.word	index@($__internal_0_$__cuda_sm10x_tcgen05_guardrail_trap_col_being_dealloced_not_returned_by_alloc)
        /*002c*/ 	.word	0x00000000


	//----- nvinfo : EIATTR_FRAME_SIZE
	.align		4
.L_25:
        /*0030*/ 	.byte	0x04, 0x11
        /*0032*/ 	.short	(.L_27 - .L_26)
	.align		4
.L_26:
        /*0034*/ 	.word	index@(_ZN7cutlass13device_kernelINS_4gemm6kernel13GemmUniversalIN4cute5tupleIJiiiiEEENS1_10collective13CollectiveMmaINS1_35MainloopSm100TmaUmmaWarpSpecializedILi4ELi2ELi4ENS5_IJNS4_1CILi2EEENSA_ILi1EEESC_EEEEENS5_IJNSA_ILi256EEENSA_ILi128EEESG_EEENS_6half_tENS5_IJlSC_lEEESI_SJ_NS4_8TiledMMAINS4_8MMA_AtomIJNS4_26SM100_MMA_F16BF16_2x1SM_SSISI_SI_fLi256ELi128ELNS4_4UMMA5MajorE0ELSO_0ELNSN_7ScaleInE0ELSP_0EEEEEENS4_6LayoutINS5_IJSC_SC_SC_EEENS5_IJNSA_ILi0EEESU_SU_EEEEENS5_IJNS4_10UnderscoreESX_SX_EEEEENS4_18SM100_TMA_2SM_LOADENS4_14ComposedLayoutINS4_7SwizzleILi3ELi4ELi3EEENS4_18smem_ptr_flag_bitsILi16EEENSS_INS5_IJNSA_ILi8EEENSA_ILi64EEEEEENS5_IJS17_SC_EEEEEEEvNS4_8identityES10_S1B_vS1C_EENS_8epilogue10collective18CollectiveEpilogueINS1E_23Sm100TmaWarpSpecializedILi4ELi2ELi32ELb1ELb0EEEJNS5_IJSG_SG_SG_EEENS5_IJNSS_ISG_SC_EENSS_INSA_ILi32EEESC_EEEEESI_SJ_SI_SJ_NS1E_6fusion15FusionCallbacksIS1I_NS1O_17LinearCombinationISI_fSI_fLNS_15FloatRoundStyleE2EEES1J_S1N_JEEENS4_5SM1004TMEM4LOAD26SM100_TMEM_LOAD_32dp32b32xENS4_13SM90_TMA_LOADENS11_INS12_ILi2ELi4ELi3EEES15_NSS_INS5_IJS16_S1L_EEENS5_IJS1L_SC_EEEEEEENS4_39AutoVectorizingCopyWithAssumedAlignmentILi128EEENS4_14SM90_TMA_STOREES23_S25_S25_EEEvvEEEEvNT_6ParamsE)
        /*0038*/ 	.word	0x00000000


	//----- nvinfo : EIATTR_MIN_STACK_SIZE
	.align		4
.L_27:
        /*003c*/ 	.byte	0x04, 0x12
        /*003e*/ 	.short	(.L_29 - .L_28)
	.align		4
.L_28:
        /*0040*/ 	.word	index@(_ZN7cutlass13device_kernelINS_4gemm6kernel13GemmUniversalIN4cute5tupleIJiiiiEEENS1_10collective13CollectiveMmaINS1_35MainloopSm100TmaUmmaWarpSpecializedILi4ELi2ELi4ENS5_IJNS4_1CILi2EEENSA_ILi1EEESC_EEEEENS5_IJNSA_ILi256EEENSA_ILi128EEESG_EEENS_6half_tENS5_IJlSC_lEEESI_SJ_NS4_8TiledMMAINS4_8MMA_AtomIJNS4_26SM100_MMA_F16BF16_2x1SM_SSISI_SI_fLi256ELi128ELNS4_4UMMA5MajorE0ELSO_0ELNSN_7ScaleInE0ELSP_0EEEEEENS4_6LayoutINS5_IJSC_SC_SC_EEENS5_IJNSA_ILi0EEESU_SU_EEEEENS5_IJNS4_10UnderscoreESX_SX_EEEEENS4_18SM100_TMA_2SM_LOADENS4_14ComposedLayoutINS4_7SwizzleILi3ELi4ELi3EEENS4_18smem_ptr_flag_bitsILi16EEENSS_INS5_IJNSA_ILi8EEENSA_ILi64EEEEEENS5_IJS17_SC_EEEEEEEvNS4_8identityES10_S1B_vS1C_EENS_8epilogue10collective18CollectiveEpilogueINS1E_23Sm100TmaWarpSpecializedILi4ELi2ELi32ELb1ELb0EEEJNS5_IJSG_SG_SG_EEENS5_IJNSS_ISG_SC_EENSS_INSA_ILi32EEESC_EEEEESI_SJ_SI_SJ_NS1E_6fusion15FusionCallbacksIS1I_NS1O_17LinearCombinationISI_fSI_fLNS_15FloatRoundStyleE2EEES1J_S1N_JEEENS4_5SM1004TMEM4LOAD26SM100_TMEM_LOAD_32dp32b32xENS4_13SM90_TMA_LOADENS11_INS12_ILi2ELi4ELi3EEES15_NSS_INS5_IJS16_S1L_EEENS5_IJS1L_SC_EEEEEEENS4_39AutoVectorizingCopyWithAssumedAlignmentILi128EEENS4_14SM90_TMA_STOREES23_S25_S25_EEEvvEEEEvNT_6ParamsE)
        /*0044*/ 	.word	0x00000000
.L_29:


//--------------------- .nv.compat                --------------------------
	.section	.nv.compat,"",@"SHT_CUDA_COMPAT_INFO"
	.align	4
        /*0000*/ 	.byte	0x02, 0x09, 0x01, 0x00, 0x02, 0x02, 0x02, 0x00, 0x02, 0x05, 0x05, 0x00, 0x03, 0x07, 0x01, 0x01
        /*0010*/ 	.byte	0x02, 0x03, 0x01, 0x00, 0x02, 0x06, 0x01, 0x00, 0x04, 0x0b, 0x08, 0x00, 0x09, 0x00, 0x00, 0x00
        /*0020*/ 	.byte	0x00, 0x00, 0x00, 0x00


//--------------------- .nv.info._ZN7cutlass13device_kernelINS_4gemm6kernel13GemmUniversalIN4cute5tupleIJiiiiEEENS1_10collective13CollectiveMmaINS1_35MainloopSm100TmaUmmaWarpSpecializedILi4ELi2ELi4ENS5_IJNS4_1CILi2EEENSA_ILi1EEESC_EEEEENS5_IJNSA_ILi256EEENSA_ILi128EEESG_EEENS_6half_tENS5_IJlSC_lEEESI_SJ_NS4_8TiledMMAINS4_8MMA_AtomIJNS4_26SM100_MMA_F16BF16_2x1SM_SSISI_SI_fLi256ELi128ELNS4_4UMMA5MajorE0ELSO_0ELNSN_7ScaleInE0ELSP_0EEEEEENS4_6LayoutINS5_IJSC_SC_SC_EEENS5_IJNSA_ILi0EEESU_SU_EEEEENS5_IJNS4_10UnderscoreESX_SX_EEEEENS4_18SM100_TMA_2SM_LOADENS4_14ComposedLayoutINS4_7SwizzleILi3ELi4ELi3EEENS4_18smem_ptr_flag_bitsILi16EEENSS_INS5_IJNSA_ILi8EEENSA_ILi64EEEEEENS5_IJS17_SC_EEEEEEEvNS4_8identityES10_S1B_vS1C_EENS_8epilogue10collective18CollectiveEpilogueINS1E_23Sm100TmaWarpSpecializedILi4ELi2ELi32ELb1ELb0EEEJNS5_IJSG_SG_SG_EEENS5_IJNSS_ISG_SC_EENSS_INSA_ILi32EEESC_EEEEESI_SJ_SI_SJ_NS1E_6fusion15FusionCallbacksIS1I_NS1O_17LinearCombinationISI_fSI_fLNS_15FloatRoundStyleE2EEES1J_S1N_JEEENS4_5SM1004TMEM4LOAD26SM100_TMEM_LOAD_32dp32b32xENS4_13SM90_TMA_LOADENS11_INS12_ILi2ELi4ELi3EEES15_NSS_INS5_IJS16_S1L_EEENS5_IJS1L_SC_EEEEEEENS4_39AutoVectorizingCopyWithAssumedAlignmentILi128EEENS4_14SM90_TMA_STOREES23_S25_S25_EEEvvEEEEvNT_6ParamsE --------------------------
	.section	.nv.info._ZN7cutlass13device_kernelINS_4gemm6kernel13GemmUniversalIN4cute5tupleIJiiiiEEENS1_10collective13CollectiveMmaINS1_35MainloopSm100TmaUmmaWarpSpecializedILi4ELi2ELi4ENS5_IJNS4_1CILi2EEENSA_ILi1EEESC_EEEEENS5_IJNSA_ILi256EEENSA_ILi128EEESG_EEENS_6half_tENS5_IJlSC_lEEESI_SJ_NS4_8TiledMMAINS4_8MMA_AtomIJNS4_26SM100_MMA_F16BF16_2x1SM_SSISI_SI_fLi256ELi128ELNS4_4UMMA5MajorE0ELSO_0ELNSN_7ScaleInE0ELSP_0EEEEEENS4_6LayoutINS5_IJSC_SC_SC_EEENS5_IJNSA_ILi0EEESU_SU_EEEEENS5_IJNS4_10UnderscoreESX_SX_EEEEENS4_18SM100_TMA_2SM_LOADENS4_14ComposedLayoutINS4_7SwizzleILi3ELi4ELi3EEENS4_18smem_ptr_flag_bitsILi16EEENSS_INS5_IJNSA_ILi8EEENSA_ILi64EEEEEENS5_IJS17_SC_EEEEEEEvNS4_8identityES10_S1B_vS1C_EENS_8epilogue10collective18CollectiveEpilogueINS1E_23Sm100TmaWarpSpecializedILi4ELi2ELi32ELb1ELb0EEEJNS5_IJSG_SG_SG_EEENS5_IJNSS_ISG_SC_EENSS_INSA_ILi32EEESC_EEEEESI_SJ_SI_SJ_NS1E_6fusion15FusionCallbacksIS1I_NS1O_17LinearCombinationISI_fSI_fLNS_15FloatRoundStyleE2EEES1J_S1N_JEEENS4_5SM1004TMEM4LOAD26SM100_TMEM_LOAD_32dp32b32xENS4_13SM90_TMA_LOADENS11_INS12_ILi2ELi4ELi3EEES15_NSS_INS5_IJS16_S1L_EEENS5_IJS1L_SC_EEEEEEENS4_39AutoVectorizingCopyWithAssumedAlignmentILi128EEENS4_14SM90_TMA_STOREES23_S25_S25_EEEvvEEEEvNT_6ParamsE,"",@"SHT_CUDA_INFO"
	.sectionflags	@""
	.align	4


	//----- nvinfo : EIATTR_CUDA_API_VERSION
	.align		4
        /*0000*/ 	.byte	0x04, 0x37
        /*0002*/ 	.short	(.L_31 - .L_30)
.L_30:
        /*0004*/ 	.word	0x00000082


	//----- nvinfo : EIATTR_KPARAM_INFO
	.align		4
.L_31:
        /*0008*/ 	.byte	0x04, 0x17
        /*000a*/ 	.short	(.L_33 - .L_32)
.L_32:
        /*000c*/ 	.word	0x00000000
        /*0010*/ 	.short	0x0000
        /*0012*/ 	.short	0x0000
        /*0014*/ 	.byte	0x00, 0xf0, 0x01, 0x20


	//----- nvinfo : EIATTR_AT_ENTRY_FRAGMENTS
	.align		4
.L_33:
        /*0018*/ 	.byte	0x04, 0x4f
        /*001a*/ 	.short	(.L_35 - .L_34)


	//   ....[0]....
.L_34:
        /*001c*/ 	.word	0x00000007


	//----- nvinfo : EIATTR_RESERVED_SMEM_USED
	.align		4
.L_35:
        /*0020*/ 	.byte	0x01, 0x41
	.zero		2


	//----- nvinfo : EIATTR_SPARSE_MMA_MASK
	.align		4
        /*0024*/ 	.byte	0x03, 0x50
        /*0026*/ 	.short	0x0000


	//----- nvinfo : EIATTR_TCGEN05_2CTA_USED
	.align		4
        /*0028*/ 	.byte	0x01, 0x52
	.zero		2


	//----- nvinfo : EIATTR_MAXREG_COUNT
	.align		4
        /*002c*/ 	.byte	0x03, 0x1b
        /*002e*/ 	.short	0x00ff


	//----- nvinfo : EIATTR_NUM_BARRIERS
	.align		4
        /*0030*/ 	.byte	0x02, 0x4c
        /*0032*/ 	.byte	0x07
	.zero		1


	//----- nvinfo : EIATTR_EXTERNS
	.align		4
        /*0034*/ 	.byte	0x04, 0x0f
        /*0036*/ 	.short	(.L_37 - .L_36)


	//   ....[0]....
	.align		4
.L_36:
        /*0038*/ 	.word	index@(__assertfail)


	//----- nvinfo : EIATTR_MERCURY_ISA_VERSION
	.align		4
.L_37:
        /*003c*/ 	.byte	0x03, 0x5f
        /*003e*/ 	.short	0x0101


	//----- nvinfo : EIATTR_INT_WARP_WIDE_INSTR_OFFSETS
	.align		4
        /*0040*/ 	.byte	0x04, 0x31
        /*0042*/ 	.short	(.L_39 - .L_38)


	//   ....[0]....
.L_38:
        /*0044*/ 	.word	0x00000d10


	//   ....[1]....
        /*0048*/ 	.word	0x00000db0


	//   ....[2]....
        /*004c*/ 	.word	0x00002270


	//   ....[3]....
        /*0050*/ 	.word	0x00004300


	//   ....[4]....
        /*0054*/ 	.word	0x00004330


	//   ....[5]....
        /*0058*/ 	.word	0x00004380


	//   ....[6]....
        /*005c*/ 	.word	0x00004ca0


	//   ....[7]....
        /*0060*/ 	.word	0x00004d00


	//   ....[8]....
        /*0064*/ 	.word	0x00004de0


	//   ....[9]....
        /*0068*/ 	.word	0x00004e50


	//   ....[10]....
        /*006c*/ 	.word	0x00004f60


	//   ....[11]....
        /*0070*/ 	.word	0x00004ff0


	//   ....[12]....
        /*0074*/ 	.word	0x000051c0


	//   ....[13]....
        /*0078*/ 	.word	0x00005320


	//----- nvinfo : EIATTR_COOP_GROUP_MASK_REGIDS
	.align		4
.L_39:
        /*007c*/ 	.byte	0x04, 0x29
        /*007e*/ 	.short	(.L_41 - .L_40)


	//   ....[0]....
.L_40:
        /*0080*/ 	.word	0xffffffff


	//   ....[1]....
        /*0084*/ 	.word	0xffffffff


	//   ....[2]....
        /*0088*/ 	.word	0xffffffff


	//   ....[3]....
        /*008c*/ 	.word	0xffffffff


	//   ....[4]....
        /*0090*/ 	.word	0xffffffff


	//   ....[5]....
        /*0094*/ 	.word	0xffffffff


	//   ....[6]....
        /*0098*/ 	.word	0xffffffff


	//   ....[7]....
        /*009c*/ 	.word	0xffffffff


	//   ....[8]....
        /*00a0*/ 	.word	0xffffffff


	//   ....[9]....
        /*00a4*/ 	.word	0xffffffff


	//   ....[10]....
        /*00a8*/ 	.word	0xffffffff


	//   ....[11]....
        /*00ac*/ 	.word	0xffffffff


	//   ....[12]....
        /*00b0*/ 	.word	0xffffffff


	//   ....[13]....
        /*00b4*/ 	.word	0xffffffff


	//----- nvinfo : EIATTR_COOP_GROUP_INSTR_OFFSETS
	.align		4
.L_41:
        /*00b8*/ 	.byte	0x04, 0x28
        /*00ba*/ 	.short	(.L_43 - .L_42)


	//   ....[0]....
.L_42:
        /*00bc*/ 	.word	0x000000c0


	//   ....[1]....
        /*00c0*/ 	.word	0x00000500


	//   ....[2]....
        /*00c4*/ 	.word	0x00000680


	//   ....[3]....
        /*00c8*/ 	.word	0x00000810


	//   ....[4]....
        /*00cc*/ 	.word	0x00000900


	//   ....[5]....
        /*00d0*/ 	.word	0x00000a60


	//   ....[6]....
        /*00d4*/ 	.word	0x00000bf0


	//   ....[7]....
        /*00d8*/ 	.word	0x00000e30


	//   ....[8]....
        /*00dc*/ 	.word	0x00002150


	//   ....[9]....
        /*00e0*/ 	.word	0x00002f30


	//   ....[10]....
        /*00e4*/ 	.word	0x00003400


	//   ....[11]....
        /*00e8*/ 	.word	0x00003430


	//   ....[12]....
        /*00ec*/ 	.word	0x00004210


	//   ....[13]....
        /*00f0*/ 	.word	0x00004420


	//----- nvinfo : EIATTR_VRC_CTA_INIT_COUNT
	.align		4
.L_43:
        /*00f4*/ 	.byte	0x02, 0x4a
        /*00f6*/ 	.byte	0x80
	.zero		1


	//----- nvinfo : EIATTR_SYSCALL_OFFSETS
	.align		4
        /*00f8*/ 	.byte	0x04, 0x46
        /*00fa*/ 	.short	(.L_45 - .L_44)


	//   ....[0]....
.L_44:
        /*00fc*/ 	.word	0x00005da0


	//   ....[1]....
        /*0100*/ 	.word	0x00005e90


	//   ....[2]....
        /*0104*/ 	.word	0x00006600


	//   ....[3]....
        /*0108*/ 	.word	0x00007280


	//   ....[4]....
        /*010c*/ 	.word	0x00007ed0


	//   ....[5]....
        /*0110*/ 	.word	0x00008b20


	//----- nvinfo : EIATTR_MBARRIER_INSTR_OFFSETS
	.align		4
.L_45:
        /*0114*/ 	.byte	0x04, 0x39
        /*0116*/ 	.short	(.L_47 - .L_46)


	//   ....[0]....
.L_46:
        /*0118*/ 	.word	0x000005f0
        /*011c*/ 	.word	0x000000ff
        /*0120*/ 	.word	0x00000000
        /*0124*/ 	.short	0x0100
        /*0126*/ 	.byte	0x08
	.zero		1


	//   ....[1]....
        /*0128*/ 	.word	0x00000600
        /*012c*/ 	.word	0x000000ff
        /*0130*/ 	.word	0x00000020
        /*0134*/ 	.short	0x0100
        /*0136*/ 	.byte	0x08
	.zero		1


	//   ....[2]....
        /*0138*/ 	.word	0x00000610
        /*013c*/ 	.word	0x000000ff
        /*0140*/ 	.word	0x00000008
        /*0144*/ 	.short	0x0100
        /*0146*/ 	.byte	0x08
	.zero		1


	//   ....[3]....
        /*0148*/ 	.word	0x00000620
        /*014c*/ 	.word	0x000000ff
        /*0150*/ 	.word	0x00000028
        /*0154*/ 	.short	0x0100
        /*0156*/ 	.byte	0x08
	.zero		1


	//   ....[4]....
        /*0158*/ 	.word	0x00000630
        /*015c*/ 	.word	0x000000ff
        /*0160*/ 	.word	0x00000010
        /*0164*/ 	.short	0x0100
        /*0166*/ 	.byte	0x08
	.zero		1


	//   ....[5]....
        /*0168*/ 	.word	0x00000640
        /*016c*/ 	.word	0x000000ff
        /*0170*/ 	.word	0x00000030
        /*0174*/ 	.short	0x0100
        /*0176*/ 	.byte	0x08
	.zero		1


	//   ....[6]....
        /*0178*/ 	.word	0x00000650
        /*017c*/ 	.word	0x000000ff
        /*0180*/ 	.word	0x00000018
        /*0184*/ 	.short	0x0100
        /*0186*/ 	.byte	0x08
	.zero		1


	//   ....[7]....
        /*0188*/ 	.word	0x00000660
        /*018c*/ 	.word	0x000000ff
        /*0190*/ 	.word	0x00000038
        /*0194*/ 	.short	0x0100
        /*0196*/ 	.byte	0x08
	.zero		1


	//   ....[8]....
        /*0198*/ 	.word	0x00000780
        /*019c*/ 	.word	0x000000ff
        /*01a0*/ 	.word	0x00000040
        /*01a4*/ 	.short	0x0100
        /*01a6*/ 	.byte	0x09
	.zero		1


	//   ....[9]....
        /*01a8*/ 	.word	0x00000790
        /*01ac*/ 	.word	0x000000ff
        /*01b0*/ 	.word	0x00000060
        /*01b4*/ 	.short	0x0100
        /*01b6*/ 	.byte	0x09
	.zero		1


	//   ....[10]....
        /*01b8*/ 	.word	0x000007a0
        /*01bc*/ 	.word	0x000000ff
        /*01c0*/ 	.word	0x00000048
        /*01c4*/ 	.short	0x0100
        /*01c6*/ 	.byte	0x09
	.zero		1


	//   ....[11]....
        /*01c8*/ 	.word	0x000007b0
        /*01cc*/ 	.word	0x000000ff
        /*01d0*/ 	.word	0x00000068
        /*01d4*/ 	.short	0x0100
        /*01d6*/ 	.byte	0x09
	.zero		1


	//   ....[12]....
        /*01d8*/ 	.word	0x000007c0
        /*01dc*/ 	.word	0x000000ff
        /*01e0*/ 	.word	0x00000050
        /*01e4*/ 	.short	0x0100
        /*01e6*/ 	.byte	0x09
	.zero		1


	//   ....[13]....
        /*01e8*/ 	.word	0x000007d0
        /*01ec*/ 	.word	0x000000ff
        /*01f0*/ 	.word	0x00000070
        /*01f4*/ 	.short	0x0100
        /*01f6*/ 	.byte	0x09
	.zero		1


	//   ....[14]....
        /*01f8*/ 	.word	0x000007e0
        /*01fc*/ 	.word	0x000000ff
        /*0200*/ 	.word	0x00000058
        /*0204*/ 	.short	0x0100
        /*0206*/ 	.byte	0x09
	.zero		1


	//   ....[15]....
        /*0208*/ 	.word	0x000007f0
        /*020c*/ 	.word	0x000000ff
        /*0210*/ 	.word	0x00000078
        /*0214*/ 	.short	0x0100
        /*0216*/ 	.byte	0x09
	.zero		1


	//   ....[16]....
        /*0218*/ 	.word	0x000008d0
        /*021c*/ 	.word	0x000000ff
        /*0220*/ 	.word	0x00000080
        /*0224*/ 	.short	0x0100
        /*0226*/ 	.byte	0x08
	.zero		1


	//   ....[17]....
        /*0228*/ 	.word	0x000008e0
        /*022c*/ 	.word	0x000000ff
        /*0230*/ 	.word	0x00000088
        /*0234*/ 	.short	0x0100
        /*0236*/ 	.byte	0x08
	.zero		1


	//   ....[18]....
        /*0238*/ 	.word	0x00000a10
        /*023c*/ 	.word	0x000000ff
        /*0240*/ 	.word	0x00000090
        /*0244*/ 	.short	0x0100
        /*0246*/ 	.byte	0x08
	.zero		1


	//   ....[19]....
        /*0248*/ 	.word	0x00000a20
        /*024c*/ 	.word	0x000000ff
        /*0250*/ 	.word	0x000000a0
        /*0254*/ 	.short	0x0100
        /*0256*/ 	.byte	0x08
	.zero		1


	//   ....[20]....
        /*0258*/ 	.word	0x00000a30
        /*025c*/ 	.word	0x000000ff
        /*0260*/ 	.word	0x00000098
        /*0264*/ 	.short	0x0100
        /*0266*/ 	.byte	0x08
	.zero		1


	//   ....[21]....
        /*0268*/ 	.word	0x00000a40
        /*026c*/ 	.word	0x000000ff
        /*0270*/ 	.word	0x000000a8
        /*0274*/ 	.short	0x0100
        /*0276*/ 	.byte	0x08
	.zero		1


	//   ....[22]....
        /*0278*/ 	.word	0x00000b60
        /*027c*/ 	.word	0x000000ff
        /*0280*/ 	.word	0x000000b0
        /*0284*/ 	.short	0x0100
        /*0286*/ 	.byte	0x09
	.zero		1


	//   ....[23]....
        /*0288*/ 	.word	0x00000b70
        /*028c*/ 	.word	0x000000ff
        /*0290*/ 	.word	0x000000d0
        /*0294*/ 	.short	0x0100
        /*0296*/ 	.byte	0x09
	.zero		1


	//   ....[24]....
        /*0298*/ 	.word	0x00000b80
        /*029c*/ 	.word	0x000000ff
        /*02a0*/ 	.word	0x000000b8
        /*02a4*/ 	.short	0x0100
        /*02a6*/ 	.byte	0x09
	.zero		1


	//   ....[25]....
        /*02a8*/ 	.word	0x00000b90
        /*02ac*/ 	.word	0x000000ff
        /*02b0*/ 	.word	0x000000d8
        /*02b4*/ 	.short	0x0100
        /*02b6*/ 	.byte	0x09
	.zero		1


	//   ....[26]....
        /*02b8*/ 	.word	0x00000ba0
        /*02bc*/ 	.word	0x000000ff
        /*02c0*/ 	.word	0x000000c0
        /*02c4*/ 	.short	0x0100
        /*02c6*/ 	.byte	0x09
	.zero		1


	//   ....[27]....
        /*02c8*/ 	.word	0x00000bb0
        /*02cc*/ 	.word	0x000000ff
        /*02d0*/ 	.word	0x000000e0
        /*02d4*/ 	.short	0x0100
        /*02d6*/ 	.byte	0x09
	.zero		1


	//   ....[28]....
        /*02d8*/ 	.word	0x00000bc0
        /*02dc*/ 	.word	0x000000ff
        /*02e0*/ 	.word	0x000000c8
        /*02e4*/ 	.short	0x0100
        /*02e6*/ 	.byte	0x09
	.zero		1


	//   ....[29]....
        /*02e8*/ 	.word	0x00000bd0
        /*02ec*/ 	.word	0x000000ff
        /*02f0*/ 	.word	0x000000e8
        /*02f4*/ 	.short	0x0100
        /*02f6*/ 	.byte	0x09
	.zero		1


	//   ....[30]....
        /*02f8*/ 	.word	0x00000cc0
        /*02fc*/ 	.word	0x000000ff
        /*0300*/ 	.word	0x000000f0
        /*0304*/ 	.short	0x0100
        /*0306*/ 	.byte	0x08
	.zero		1


	//   ....[31]....
        /*0308*/ 	.word	0x00000cd0
        /*030c*/ 	.word	0x000000ff
        /*0310*/ 	.word	0x00000100
        /*0314*/ 	.short	0x0100
        /*0316*/ 	.byte	0x08
	.zero		1


	//   ....[32]....
        /*0318*/ 	.word	0x00000ce0
        /*031c*/ 	.word	0x000000ff
        /*0320*/ 	.word	0x000000f8
        /*0324*/ 	.short	0x0100
        /*0326*/ 	.byte	0x08
	.zero		1


	//   ....[33]....
        /*0328*/ 	.word	0x00000cf0
        /*032c*/ 	.word	0x000000ff
        /*0330*/ 	.word	0x00000108
        /*0334*/ 	.short	0x0100
        /*0336*/ 	.byte	0x08
	.zero		1


	//   ....[34]....
        /*0338*/ 	.word	0x00000de0
        /*033c*/ 	.word	0x000000ff
        /*0340*/ 	.word	0x00000110
        /*0344*/ 	.short	0x0100
        /*0346*/ 	.byte	0x06
	.zero		1


	//   ....[35]....
        /*0348*/ 	.word	0x000017f0
        /*034c*/ 	.word	0x00000002
        /*0350*/ 	.word	0x00000100
        /*0354*/ 	.short	0x010a
        /*0356*/ 	.byte	0xff
	.zero		1


	//   ....[36]....
        /*0358*/ 	.word	0x00001820
        /*035c*/ 	.word	0x00000002
        /*0360*/ 	.word	0x000000f0
        /*0364*/ 	.short	0x0101
        /*0366*/ 	.byte	0xff
	.zero		1


	//   ....[37]....
        /*0368*/ 	.word	0x000018f0
        /*036c*/ 	.word	0x000000ff
        /*0370*/ 	.word	0x00000020
        /*0374*/ 	.short	0x010a
        /*0376*/ 	.byte	0x08
	.zero		1


	//   ....[38]....
        /*0378*/ 	.word	0x000019f0
        /*037c*/ 	.word	0x000000ff
        /*0380*/ 	.word	0x00000020
        /*0384*/ 	.short	0x010a
        /*0386*/ 	.byte	0x21
	.zero		1


	//   ....[39]....
        /*0388*/ 	.word	0x00001ba0
        /*038c*/ 	.word	0x000000ff
        /*0390*/ 	.word	0x00000020
        /*0394*/ 	.short	0x010a
        /*0396*/ 	.byte	0x08
	.zero		1


	//   ....[40]....
        /*0398*/ 	.word	0x00001d60
        /*039c*/ 	.word	0x000000ff
        /*03a0*/ 	.word	0x00000088
        /*03a4*/ 	.short	0x0101
        /*03a6*/ 	.byte	0x04
	.zero		1


	//   ....[41]....
        /*03a8*/ 	.word	0x00001d80
        /*03ac*/ 	.word	0x000000ff
        /*03b0*/ 	.word	0x00000020
        /*03b4*/ 	.short	0x010a
        /*03b6*/ 	.byte	0x08
	.zero		1


	//   ....[42]....
        /*03b8*/ 	.word	0x00001e00
        /*03bc*/ 	.word	0x000000ff
        /*03c0*/ 	.word	0x00000020
        /*03c4*/ 	.short	0x010a
        /*03c6*/ 	.byte	0x21
	.zero		1


	//   ....[43]....
        /*03c8*/ 	.word	0x00001f90
        /*03cc*/ 	.word	0x000000ff
        /*03d0*/ 	.word	0x00000020
        /*03d4*/ 	.short	0x010a
        /*03d6*/ 	.byte	0x08
	.zero		1


	//   ....[44]....
        /*03d8*/ 	.word	0x00002180
        /*03dc*/ 	.word	0x00000002
        /*03e0*/ 	.word	0x00000090
        /*03e4*/ 	.short	0x010a
        /*03e6*/ 	.byte	0xff
	.zero		1


	//   ....[45]....
        /*03e8*/ 	.word	0x00002240
        /*03ec*/ 	.word	0x00000002
        /*03f0*/ 	.word	0x00000000
        /*03f4*/ 	.short	0x0101
        /*03f6*/ 	.byte	0xff
	.zero		1


	//   ....[46]....
        /*03f8*/ 	.word	0x000027a0
        /*03fc*/ 	.word	0x000000ff
        /*0400*/ 	.word	0x00000000
        /*0404*/ 	.short	0x010a
        /*0406*/ 	.byte	0x05
	.zero		1


	//   ....[47]....
        /*0408*/ 	.word	0x00002830
        /*040c*/ 	.word	0x000000ff
        /*0410*/ 	.word	0x00000000
        /*0414*/ 	.short	0x010a
        /*0416*/ 	.byte	0x05
	.zero		1


	//   ....[48]....
        /*0418*/ 	.word	0x000028c0
        /*041c*/ 	.word	0x000000ff
        /*0420*/ 	.word	0x00000000
        /*0424*/ 	.short	0x010a
        /*0426*/ 	.byte	0x05
	.zero		1


	//   ....[49]....
        /*0428*/ 	.word	0x00002960
        /*042c*/ 	.word	0x00000000
        /*0430*/ 	.word	0x00000000
        /*0434*/ 	.short	0x010a
        /*0436*/ 	.byte	0xff
	.zero		1


	//   ....[50]....
        /*0438*/ 	.word	0x00002a90
        /*043c*/ 	.word	0x00000000
        /*0440*/ 	.word	0x000000f0
        /*0444*/ 	.short	0x010a
        /*0446*/ 	.byte	0xff
	.zero		1


	//   ....[51]....
        /*0448*/ 	.word	0x00002b00
        /*044c*/ 	.word	0x00000000
        /*0450*/ 	.word	0x00000000
        /*0454*/ 	.short	0x0101
        /*0456*/ 	.byte	0xff
	.zero		1


	//   ....[52]....
        /*0458*/ 	.word	0x00002b20
        /*045c*/ 	.word	0x000000ff
        /*0460*/ 	.word	0x000000a0
        /*0464*/ 	.short	0x010a
        /*0466*/ 	.byte	0x05
	.zero		1


	//   ....[53]....
        /*0468*/ 	.word	0x00002c40
        /*046c*/ 	.word	0x00000000
        /*0470*/ 	.word	0x00000090
        /*0474*/ 	.short	0x010a
        /*0476*/ 	.byte	0xff
	.zero		1


	//   ....[54]....
        /*0478*/ 	.word	0x00002d40
        /*047c*/ 	.word	0x00000000
        /*0480*/ 	.word	0x00000000
        /*0484*/ 	.short	0x0101
        /*0486*/ 	.byte	0xff
	.zero		1


	//   ....[55]....
        /*0488*/ 	.word	0x00002dd0
        /*048c*/ 	.word	0x000000ff
        /*0490*/ 	.word	0x000000a0
        /*0494*/ 	.short	0x0106
        /*0496*/ 	.byte	0x05
	.zero		1


	//   ....[56]....
        /*0498*/ 	.word	0x00002df0
        /*049c*/ 	.word	0x000000ff
        /*04a0*/ 	.word	0x000000a0
        /*04a4*/ 	.short	0x010a
        /*04a6*/ 	.byte	0x05
	.zero		1


	//   ....[57]....
        /*04a8*/ 	.word	0x00002e80
        /*04ac*/ 	.word	0x000000ff
        /*04b0*/ 	.word	0x000000a0
        /*04b4*/ 	.short	0x0106
        /*04b6*/ 	.byte	0x04
	.zero		1


	//   ....[58]....
        /*04b8*/ 	.word	0x00002ec0
        /*04bc*/ 	.word	0x00000000
        /*04c0*/ 	.word	0x000000a0
        /*04c4*/ 	.short	0x010a
        /*04c6*/ 	.byte	0xff
	.zero		1


	//   ....[59]....
        /*04c8*/ 	.word	0x00003100
        /*04cc*/ 	.word	0x000000ff
        /*04d0*/ 	.word	0x00000008
        /*04d4*/ 	.short	0x010a
        /*04d6*/ 	.byte	0x06
	.zero		1


	//   ....[60]....
        /*04d8*/ 	.word	0x00003120
        /*04dc*/ 	.word	0x000000ff
        /*04e0*/ 	.word	0x00000008
        /*04e4*/ 	.short	0x010a
        /*04e6*/ 	.byte	0x06
	.zero		1


	//   ....[61]....
        /*04e8*/ 	.word	0x000032b0
        /*04ec*/ 	.word	0x000000ff
        /*04f0*/ 	.word	0x00000008
        /*04f4*/ 	.short	0x010a
        /*04f6*/ 	.byte	0x06
	.zero		1


	//   ....[62]....
        /*04f8*/ 	.word	0x000032d0
        /*04fc*/ 	.word	0x000000ff
        /*0500*/ 	.word	0x00000008
        /*0504*/ 	.short	0x010a
        /*0506*/ 	.byte	0x06
	.zero		1


	//   ....[63]....
        /*0508*/ 	.word	0x00003390
        /*050c*/ 	.word	0x000000ff
        /*0510*/ 	.word	0x00000000
        /*0514*/ 	.short	0x0101
        /*0516*/ 	.byte	0x07
	.zero		1


	//   ....[64]....
        /*0518*/ 	.word	0x00003750
        /*051c*/ 	.word	0x00000000
        /*0520*/ 	.word	0x00000090
        /*0524*/ 	.short	0x010a
        /*0526*/ 	.byte	0xff
	.zero		1


	//   ....[65]....
        /*0528*/ 	.word	0x00003810
        /*052c*/ 	.word	0x00000000
        /*0530*/ 	.word	0x00000000
        /*0534*/ 	.short	0x0101
        /*0536*/ 	.byte	0xff
	.zero		1


	//   ....[66]....
        /*0538*/ 	.word	0x000038c0
        /*053c*/ 	.word	0x000000ff
        /*0540*/ 	.word	0x00000000
        /*0544*/ 	.short	0x010a
        /*0546*/ 	.byte	0x09
	.zero		1


	//   ....[67]....
        /*0548*/ 	.word	0x000038e0
        /*054c*/ 	.word	0x000000ff
        /*0550*/ 	.word	0x000000d0
        /*0554*/ 	.short	0x010a
        /*0556*/ 	.byte	0x08
	.zero		1


	//   ....[68]....
        /*0558*/ 	.word	0x00003990
        /*055c*/ 	.word	0x000000ff
        /*0560*/ 	.word	0x00000000
        /*0564*/ 	.short	0x010a
        /*0566*/ 	.byte	0x0e
	.zero		1


	//   ....[69]....
        /*0568*/ 	.word	0x00003ac0
        /*056c*/ 	.word	0x000000ff
        /*0570*/ 	.word	0x00000000
        /*0574*/ 	.short	0x010a
        /*0576*/ 	.byte	0x26
	.zero		1


	//   ....[70]....
        /*0578*/ 	.word	0x00003f00
        /*057c*/ 	.word	0x000000ff
        /*0580*/ 	.word	0x00000000
        /*0584*/ 	.short	0x010a
        /*0586*/ 	.byte	0x08
	.zero		1


	//   ....[71]....
        /*0588*/ 	.word	0x00003f90
        /*058c*/ 	.word	0x000000ff
        /*0590*/ 	.word	0x00000000
        /*0594*/ 	.short	0x010a
        /*0596*/ 	.byte	0x08
	.zero		1


	//   ....[72]....
        /*0598*/ 	.word	0x00004020
        /*059c*/ 	.word	0x000000ff
        /*05a0*/ 	.word	0x00000000
        /*05a4*/ 	.short	0x010a
        /*05a6*/ 	.byte	0x08
	.zero		1


	//   ....[73]....
        /*05a8*/ 	.word	0x000040c0
        /*05ac*/ 	.word	0x00000000
        /*05b0*/ 	.word	0x00000000
        /*05b4*/ 	.short	0x010a
        /*05b6*/ 	.byte	0xff
	.zero		1


	//   ....[74]....
        /*05b8*/ 	.word	0x00004100
        /*05bc*/ 	.word	0x00000000
        /*05c0*/ 	.word	0x00000000
        /*05c4*/ 	.short	0x010a
        /*05c6*/ 	.byte	0xff
	.zero		1


	//   ....[75]....
        /*05c8*/ 	.word	0x00004170
        /*05cc*/ 	.word	0x000000ff
        /*05d0*/ 	.word	0x00000000
        /*05d4*/ 	.short	0x0101
        /*05d6*/ 	.byte	0x05
	.zero		1


	//   ....[76]....
        /*05d8*/ 	.word	0x000041b0
        /*05dc*/ 	.word	0x000000ff
        /*05e0*/ 	.word	0x00000110
        /*05e4*/ 	.short	0x010a
        /*05e6*/ 	.byte	0x07
	.zero		1


	//   ....[77]....
        /*05e8*/ 	.word	0x00004200
        /*05ec*/ 	.word	0x000000ff
        /*05f0*/ 	.word	0x00000000
        /*05f4*/ 	.short	0x0101
        /*05f6*/ 	.byte	0x05
	.zero		1


	//   ....[78]....
        /*05f8*/ 	.word	0x00004650
        /*05fc*/ 	.word	0x00000000
        /*0600*/ 	.word	0x00000090
        /*0604*/ 	.short	0x010a
        /*0606*/ 	.byte	0xff
	.zero		1


	//   ....[79]....
        /*0608*/ 	.word	0x00004710
        /*060c*/ 	.word	0x00000000
        /*0610*/ 	.word	0x00000000
        /*0614*/ 	.short	0x0101
        /*0616*/ 	.byte	0xff
	.zero		1


	//   ....[80]....
        /*0618*/ 	.word	0x00004a30
        /*061c*/ 	.word	0x000000ff
        /*0620*/ 	.word	0x00000088
        /*0624*/ 	.short	0x010a
        /*0626*/ 	.byte	0x06
	.zero		1


	//   ....[81]....
        /*0628*/ 	.word	0x00004c20
        /*062c*/ 	.word	0x000000ff
        /*0630*/ 	.word	0x00000060
        /*0634*/ 	.short	0x010a
        /*0636*/ 	.byte	0x06
	.zero		1


	//   ....[82]....
        /*0638*/ 	.word	0x00004d90
        /*063c*/ 	.word	0x000000ff
        /*0640*/ 	.word	0x00000040
        /*0644*/ 	.short	0x010b
        /*0646*/ 	.byte	0x06
	.zero		1


	//   ....[83]....
        /*0648*/ 	.word	0x00004da0
        /*064c*/ 	.word	0x000000ff
        /*0650*/ 	.word	0x00000000
        /*0654*/ 	.short	0x0101
        /*0656*/ 	.byte	0x08
	.zero		1


	//   ....[84]....
        /*0658*/ 	.word	0x00004db0
        /*065c*/ 	.word	0x000000ff
        /*0660*/ 	.word	0x00000068
        /*0664*/ 	.short	0x010a
        /*0666*/ 	.byte	0x06
	.zero		1


	//   ....[85]....
        /*0668*/ 	.word	0x00004f00
        /*066c*/ 	.word	0x000000ff
        /*0670*/ 	.word	0x00000048
        /*0674*/ 	.short	0x010b
        /*0676*/ 	.byte	0x06
	.zero		1


	//   ....[86]....
        /*0678*/ 	.word	0x00004f10
        /*067c*/ 	.word	0x000000ff
        /*0680*/ 	.word	0x00000000
        /*0684*/ 	.short	0x0101
        /*0686*/ 	.byte	0x08
	.zero		1


	//   ....[87]....
        /*0688*/ 	.word	0x00004f20
        /*068c*/ 	.word	0x000000ff
        /*0690*/ 	.word	0x00000070
        /*0694*/ 	.short	0x010a
        /*0696*/ 	.byte	0x06
	.zero		1


	//   ....[88]....
        /*0698*/ 	.word	0x000050a0
        /*069c*/ 	.word	0x000000ff
        /*06a0*/ 	.word	0x00000050
        /*06a4*/ 	.short	0x010b
        /*06a6*/ 	.byte	0x06
	.zero		1


	//   ....[89]....
        /*06a8*/ 	.word	0x000050e0
        /*06ac*/ 	.word	0x000000ff
        /*06b0*/ 	.word	0x00000000
        /*06b4*/ 	.short	0x0101
        /*06b6*/ 	.byte	0x08
	.zero		1


	//   ....[90]....
        /*06b8*/ 	.word	0x00005120
        /*06bc*/ 	.word	0x000000ff
        /*06c0*/ 	.word	0x00000078
        /*06c4*/ 	.short	0x010a
        /*06c6*/ 	.byte	0x06
	.zero		1


	//   ....[91]....
        /*06c8*/ 	.word	0x00005360
        /*06cc*/ 	.word	0x000000ff
        /*06d0*/ 	.word	0x00000058
        /*06d4*/ 	.short	0x010b
        /*06d6*/ 	.byte	0x06
	.zero		1


	//   ....[92]....
        /*06d8*/ 	.word	0x00005380
        /*06dc*/ 	.word	0x000000ff
        /*06e0*/ 	.word	0x00000000
        /*06e4*/ 	.short	0x0101
        /*06e6*/ 	.byte	0x0d
	.zero		1


	//   ....[93]....
        /*06e8*/ 	.word	0x000053b0
        /*06ec*/ 	.word	0x000000ff
        /*06f0*/ 	.word	0x00000060
        /*06f4*/ 	.short	0x010a
        /*06f6*/ 	.byte	0x06
	.zero		1


	//   ....[94]....
        /*06f8*/ 	.word	0x000053d0
        /*06fc*/ 	.word	0x000000ff
        /*0700*/ 	.word	0x00000068
        /*0704*/ 	.short	0x010a
        /*0706*/ 	.byte	0x06
	.zero		1


	//   ....[95]....
        /*0708*/ 	.word	0x000053f0
        /*070c*/ 	.word	0x000000ff
        /*0710*/ 	.word	0x00000070
        /*0714*/ 	.short	0x010a
        /*0716*/ 	.byte	0x06
	.zero		1


	//   ....[96]....
        /*0718*/ 	.word	0x00005430
        /*071c*/ 	.word	0x00000000
        /*0720*/ 	.word	0x00000078
        /*0724*/ 	.short	0x010a
        /*0726*/ 	.byte	0xff
	.zero		1


	//   ....[97]....
        /*0728*/ 	.word	0x00005760
        /*072c*/ 	.word	0x00000000
        /*0730*/ 	.word	0x00000090
        /*0734*/ 	.short	0x010a
        /*0736*/ 	.byte	0xff
	.zero		1


	//   ....[98]....
        /*0738*/ 	.word	0x00005870
        /*073c*/ 	.word	0x00000000
        /*0740*/ 	.word	0x00000000
        /*0744*/ 	.short	0x0101
        /*0746*/ 	.byte	0xff
	.zero		1


	//   ....[99]....
        /*0748*/ 	.word	0x000062c0
        /*074c*/ 	.word	0x000000ff
        /*0750*/ 	.word	0x00000040
        /*0754*/ 	.short	0x010a
        /*0756*/ 	.byte	0x30
	.zero		1


	//   ....[100]....
        /*0758*/ 	.word	0x00006300
        /*075c*/ 	.word	0x00000070
        /*0760*/ 	.word	0x000000b0
        /*0764*/ 	.short	0x010a
        /*0766*/ 	.byte	0xff
	.zero		1


	//   ....[101]....
        /*0768*/ 	.word	0x000063f0
        /*076c*/ 	.word	0x000000ff
        /*0770*/ 	.word	0x00000040
        /*0774*/ 	.short	0x010a
        /*0776*/ 	.byte	0x30
	.zero		1


	//   ....[102]....
        /*0778*/ 	.word	0x000064e0
        /*077c*/ 	.word	0x00000070
        /*0780*/ 	.word	0x000000b0
        /*0784*/ 	.short	0x010a
        /*0786*/ 	.byte	0xff
	.zero		1


	//   ....[103]....
        /*0788*/ 	.word	0x00006fb0
        /*078c*/ 	.word	0x00000000
        /*0790*/ 	.word	0x00000000
        /*0794*/ 	.short	0x0101
        /*0796*/ 	.byte	0xff
	.zero		1


	//   ....[104]....
        /*0798*/ 	.word	0x00006fc0
        /*079c*/ 	.word	0x00000002
        /*07a0*/ 	.word	0x00000040
        /*07a4*/ 	.short	0x010a
        /*07a6*/ 	.byte	0xff
	.zero		1


	//   ....[105]....
        /*07a8*/ 	.word	0x000070a0
        /*07ac*/ 	.word	0x00000002
        /*07b0*/ 	.word	0x00000040
        /*07b4*/ 	.short	0x010a
        /*07b6*/ 	.byte	0xff
	.zero		1


	//   ....[106]....
        /*07b8*/ 	.word	0x00007c00
        /*07bc*/ 	.word	0x0000003f
        /*07c0*/ 	.word	0x00000000
        /*07c4*/ 	.short	0x0101
        /*07c6*/ 	.byte	0xff
	.zero		1


	//   ....[107]....
        /*07c8*/ 	.word	0x00007c20
        /*07cc*/ 	.word	0x00000000
        /*07d0*/ 	.word	0x00000040
        /*07d4*/ 	.short	0x010a
        /*07d6*/ 	.byte	0xff
	.zero		1


	//   ....[108]....
        /*07d8*/ 	.word	0x00007cf0
        /*07dc*/ 	.word	0x00000000
        /*07e0*/ 	.word	0x00000040
        /*07e4*/ 	.short	0x010a
        /*07e6*/ 	.byte	0xff
	.zero		1


	//   ....[109]....
        /*07e8*/ 	.word	0x00008850
        /*07ec*/ 	.word	0x0000003f
        /*07f0*/ 	.word	0x00000000
        /*07f4*/ 	.short	0x0101
        /*07f6*/ 	.byte	0xff
	.zero		1


	//   ....[110]....
        /*07f8*/ 	.word	0x00008870
        /*07fc*/ 	.word	0x00000000
        /*0800*/ 	.word	0x00000040
        /*0804*/ 	.short	0x010a
        /*0806*/ 	.byte	0xff
	.zero		1


	//   ....[111]....
        /*0808*/ 	.word	0x00008940
        /*080c*/ 	.word	0x00000000
        /*0810*/ 	.word	0x00000040
        /*0814*/ 	.short	0x010a
        /*0816*/ 	.byte	0xff
	.zero		1


	//   ....[112]....
        /*0818*/ 	.word	0x00008c10
        /*081c*/ 	.word	0x00000070
        /*0820*/ 	.word	0x00000000
        /*0824*/ 	.short	0x0101
        /*0826*/ 	.byte	0xff
	.zero		1


	//   ....[113]....
        /*0828*/ 	.word	0x000094f0
        /*082c*/ 	.word	0x00000000
        /*0830*/ 	.word	0x00000000
        /*0834*/ 	.short	0x0101
        /*0836*/ 	.byte	0xff
	.zero		1


	//   ....[114]....
        /*0838*/ 	.word	0x00009760
        /*083c*/ 	.word	0x000000ff
        /*0840*/ 	.word	0x00000000
        /*0844*/ 	.short	0x0101
        /*0846*/ 	.byte	0x04
	.zero		1


	//   ....[115]....
        /*0848*/ 	.word	0x00009780
        /*084c*/ 	.word	0x00000002
        /*0850*/ 	.word	0x00000100
        /*0854*/ 	.short	0x010a
        /*0856*/ 	.byte	0xff
	.zero		1


	//   ....[116]....
        /*0858*/ 	.word	0x000097e0
        /*085c*/ 	.word	0x00000002
        /*0860*/ 	.word	0x00000020
        /*0864*/ 	.short	0x010a
        /*0866*/ 	.byte	0xff
	.zero		1


	//   ....[117]....
        /*0868*/ 	.word	0x00009840
        /*086c*/ 	.word	0x00000002
        /*0870*/ 	.word	0x00000020
        /*0874*/ 	.short	0x010a
        /*0876*/ 	.byte	0xff
	.zero		1


	//   ....[118]....
        /*0878*/ 	.word	0x00009890
        /*087c*/ 	.word	0x00000002
        /*0880*/ 	.word	0x00000090
        /*0884*/ 	.short	0x010a
        /*0886*/ 	.byte	0xff
	.zero		1


	//   ....[119]....
        /*0888*/ 	.word	0x000098f0
        /*088c*/ 	.word	0x00000000
        /*0890*/ 	.word	0x00000000
        /*0894*/ 	.short	0x010a
        /*0896*/ 	.byte	0xff
	.zero		1


	//   ....[120]....
        /*0898*/ 	.word	0x00009950
        /*089c*/ 	.word	0x00000000
        /*08a0*/ 	.word	0x00000000
        /*08a4*/ 	.short	0x010a
        /*08a6*/ 	.byte	0xff
	.zero		1


	//   ....[121]....
        /*08a8*/ 	.word	0x000099b0
        /*08ac*/ 	.word	0x00000000
        /*08b0*/ 	.word	0x00000000
        /*08b4*/ 	.short	0x010a
        /*08b6*/ 	.byte	0xff
	.zero		1


	//   ....[122]....
        /*08b8*/ 	.word	0x00009a00
        /*08bc*/ 	.word	0x00000000
        /*08c0*/ 	.word	0x000000f0
        /*08c4*/ 	.short	0x010a
        /*08c6*/ 	.byte	0xff
	.zero		1


	//   ....[123]....
        /*08c8*/ 	.word	0x00009a60
        /*08cc*/ 	.word	0x00000000
        /*08d0*/ 	.word	0x000000a0
        /*08d4*/ 	.short	0x010a
        /*08d6*/ 	.byte	0xff
	.zero		1


	//   ....[124]....
        /*08d8*/ 	.word	0x00009ab0
        /*08dc*/ 	.word	0x00000000
        /*08e0*/ 	.word	0x00000090
        /*08e4*/ 	.short	0x010a
        /*08e6*/ 	.byte	0xff
	.zero		1


	//   ....[125]....
        /*08e8*/ 	.word	0x00009b10
        /*08ec*/ 	.word	0x00000000
        /*08f0*/ 	.word	0x000000a0
        /*08f4*/ 	.short	0x010a
        /*08f6*/ 	.byte	0xff
	.zero		1


	//   ....[126]....
        /*08f8*/ 	.word	0x00009b70
        /*08fc*/ 	.word	0x00000004
        /*0900*/ 	.word	0x00000008
        /*0904*/ 	.short	0x010a
        /*0906*/ 	.byte	0xff
	.zero		1


	//   ....[127]....
        /*0908*/ 	.word	0x00009c50
        /*090c*/ 	.word	0x00000002
        /*0910*/ 	.word	0x00000008
        /*0914*/ 	.short	0x010a
        /*0916*/ 	.byte	0xff
	.zero		1


	//   ....[128]....
        /*0918*/ 	.word	0x00009ca0
        /*091c*/ 	.word	0x00000000
        /*0920*/ 	.word	0x00000090
        /*0924*/ 	.short	0x010a
        /*0926*/ 	.byte	0xff
	.zero		1


	//   ....[129]....
        /*0928*/ 	.word	0x00009d00
        /*092c*/ 	.word	0x00000000
        /*0930*/ 	.word	0x000000d0
        /*0934*/ 	.short	0x010a
        /*0936*/ 	.byte	0xff
	.zero		1


	//   ....[130]....
        /*0938*/ 	.word	0x00009d60
        /*093c*/ 	.word	0x00000000
        /*0940*/ 	.word	0x00000000
        /*0944*/ 	.short	0x010a
        /*0946*/ 	.byte	0xff
	.zero		1


	//   ....[131]....
        /*0948*/ 	.word	0x00009dc0
        /*094c*/ 	.word	0x00000000
        /*0950*/ 	.word	0x00000000
        /*0954*/ 	.short	0x010a
        /*0956*/ 	.byte	0xff
	.zero		1


	//   ....[132]....
        /*0958*/ 	.word	0x00009e20
        /*095c*/ 	.word	0x00000000
        /*0960*/ 	.word	0x00000000
        /*0964*/ 	.short	0x010a
        /*0966*/ 	.byte	0xff
	.zero		1


	//   ....[133]....
        /*0968*/ 	.word	0x00009e80
        /*096c*/ 	.word	0x00000000
        /*0970*/ 	.word	0x00000000
        /*0974*/ 	.short	0x010a
        /*0976*/ 	.byte	0xff
	.zero		1


	//   ....[134]....
        /*0978*/ 	.word	0x00009ee0
        /*097c*/ 	.word	0x00000000
        /*0980*/ 	.word	0x00000110
        /*0984*/ 	.short	0x010a
        /*0986*/ 	.byte	0xff
	.zero		1


	//   ....[135]....
        /*0988*/ 	.word	0x00009f30
        /*098c*/ 	.word	0x00000000
        /*0990*/ 	.word	0x00000090
        /*0994*/ 	.short	0x010a
        /*0996*/ 	.byte	0xff
	.zero		1


	//   ....[136]....
        /*0998*/ 	.word	0x00009f90
        /*099c*/ 	.word	0x00000000
        /*09a0*/ 	.word	0x00000088
        /*09a4*/ 	.short	0x010a
        /*09a6*/ 	.byte	0xff
	.zero		1


	//   ....[137]....
        /*09a8*/ 	.word	0x00009ff0
        /*09ac*/ 	.word	0x00000000
        /*09b0*/ 	.word	0x00000060
        /*09b4*/ 	.short	0x010a
        /*09b6*/ 	.byte	0xff
	.zero		1


	//   ....[138]....
        /*09b8*/ 	.word	0x0000a050
        /*09bc*/ 	.word	0x00000000
        /*09c0*/ 	.word	0x00000068
        /*09c4*/ 	.short	0x010a
        /*09c6*/ 	.byte	0xff
	.zero		1


	//   ....[139]....
        /*09c8*/ 	.word	0x0000a0b0
        /*09cc*/ 	.word	0x00000000
        /*09d0*/ 	.word	0x00000070
        /*09d4*/ 	.short	0x010a
        /*09d6*/ 	.byte	0xff
	.zero		1


	//   ....[140]....
        /*09d8*/ 	.word	0x0000a110
        /*09dc*/ 	.word	0x00000000
        /*09e0*/ 	.word	0x00000078
        /*09e4*/ 	.short	0x010a
        /*09e6*/ 	.byte	0xff
	.zero		1


	//   ....[141]....
        /*09e8*/ 	.word	0x0000a170
        /*09ec*/ 	.word	0x00000000
        /*09f0*/ 	.word	0x00000060
        /*09f4*/ 	.short	0x010a
        /*09f6*/ 	.byte	0xff
	.zero		1


	//   ....[142]....
        /*09f8*/ 	.word	0x0000a1d0
        /*09fc*/ 	.word	0x00000000
        /*0a00*/ 	.word	0x00000068
        /*0a04*/ 	.short	0x010a
        /*0a06*/ 	.byte	0xff
	.zero		1


	//   ....[143]....
        /*0a08*/ 	.word	0x0000a230
        /*0a0c*/ 	.word	0x00000000
        /*0a10*/ 	.word	0x00000070
        /*0a14*/ 	.short	0x010a
        /*0a16*/ 	.byte	0xff
	.zero		1


	//   ....[144]....
        /*0a18*/ 	.word	0x0000a280
        /*0a1c*/ 	.word	0x00000000
        /*0a20*/ 	.word	0x00000090
        /*0a24*/ 	.short	0x010a
        /*0a26*/ 	.byte	0xff
	.zero		1


	//   ....[145]....
        /*0a28*/ 	.word	0x0000a2e0
        /*0a2c*/ 	.word	0x00000002
        /*0a30*/ 	.word	0x00000040
        /*0a34*/ 	.short	0x010a
        /*0a36*/ 	.byte	0xff
	.zero		1


	//   ....[146]....
        /*0a38*/ 	.word	0x0000a330
        /*0a3c*/ 	.word	0x00000070
        /*0a40*/ 	.word	0x000000b0
        /*0a44*/ 	.short	0x010a
        /*0a46*/ 	.byte	0xff
	.zero		1


	//   ....[147]....
        /*0a48*/ 	.word	0x0000a380
        /*0a4c*/ 	.word	0x00000002
        /*0a50*/ 	.word	0x00000040
        /*0a54*/ 	.short	0x010a
        /*0a56*/ 	.byte	0xff
	.zero		1


	//   ....[148]....
        /*0a58*/ 	.word	0x0000a3d0
        /*0a5c*/ 	.word	0x00000000
        /*0a60*/ 	.word	0x00000040
        /*0a64*/ 	.short	0x010a
        /*0a66*/ 	.byte	0xff
	.zero		1


	//   ....[149]....
        /*0a68*/ 	.word	0x0000a420
        /*0a6c*/ 	.word	0x00000000
        /*0a70*/ 	.word	0x00000040
        /*0a74*/ 	.short	0x010a
        /*0a76*/ 	.byte	0xff
	.zero		1


	//----- nvinfo : EIATTR_NUM_MBARRIERS
	.align		4
.L_47:
        /*0a78*/ 	.byte	0x03, 0x38
        /*0a7a*/ 	.short	0x0023


	//----- nvinfo : EIATTR_EXIT_INSTR_OFFSETS
	.align		4
        /*0a7c*/ 	.byte	0x04, 0x1c
        /*0a7e*/ 	.short	(.L_49 - .L_48)


	//   ....[0]....
.L_48:
        /*0a80*/ 	.word	0x00002990


	//   ....[1]....
        /*0a84*/ 	.word	0x00002e90


	//   ....[2]....
        /*0a88*/ 	.word	0x00002ef0


	//   ....[3]....
        /*0a8c*/ 	.word	0x00004430


	//   ....[4]....
        /*0a90*/ 	.word	0x00005460


	//   ....[5]....
        /*0a94*/ 	.word	0x000054a0


	//   ....[6]....
        /*0a98*/ 	.word	0x00009650


	//   ....[7]....
        /*0a9c*/ 	.word	0x000096d0


	//   ....[8]....
        /*0aa0*/ 	.word	0x00009700


	//   ....[9]....
        /*0aa4*/ 	.word	0x00009770


	//----- nvinfo : EIATTR_MAX_THREADS
	.align		4
.L_49:
        /*0aa8*/ 	.byte	0x04, 0x05
        /*0aaa*/ 	.short	(.L_51 - .L_50)
.L_50:
        /*0aac*/ 	.word	0x00000100
        /*0ab0*/ 	.word	0x00000001
        /*0ab4*/ 	.word	0x00000001


	//----- nvinfo : EIATTR_CRS_STACK_SIZE
	.align		4
.L_51:
        /*0ab8*/ 	.byte	0x04, 0x1e
        /*0aba*/ 	.short	(.L_53 - .L_52)
.L_52:
        /*0abc*/ 	.word	0x00000000


	//----- nvinfo : EIATTR_CBANK_PARAM_SIZE
	.align		4
.L_53:
        /*0ac0*/ 	.byte	0x03, 0x19
        /*0ac2*/ 	.short	0x0800


	//----- nvinfo : EIATTR_PARAM_CBANK
	.align		4
        /*0ac4*/ 	.byte	0x04, 0x0a
        /*0ac6*/ 	.short	(.L_55 - .L_54)
	.align		4
.L_54:
        /*0ac8*/ 	.word	index@(.nv.constant0._ZN7cutlass13device_kernelINS_4gemm6kernel13GemmUniversalIN4cute5tupleIJiiiiEEENS1_10collective13CollectiveMmaINS1_35MainloopSm100TmaUmmaWarpSpecializedILi4ELi2ELi4ENS5_IJNS4_1CILi2EEENSA_ILi1EEESC_EEEEENS5_IJNSA_ILi256EEENSA_ILi128EEESG_EEENS_6half_tENS5_IJlSC_lEEESI_SJ_NS4_8TiledMMAINS4_8MMA_AtomIJNS4_26SM100_MMA_F16BF16_2x1SM_SSISI_SI_fLi256ELi128ELNS4_4UMMA5MajorE0ELSO_0ELNSN_7ScaleInE0ELSP_0EEEEEENS4_6LayoutINS5_IJSC_SC_SC_EEENS5_IJNSA_ILi0EEESU_SU_EEEEENS5_IJNS4_10UnderscoreESX_SX_EEEEENS4_18SM100_TMA_2SM_LOADENS4_14ComposedLayoutINS4_7SwizzleILi3ELi4ELi3EEENS4_18smem_ptr_flag_bitsILi16EEENSS_INS5_IJNSA_ILi8EEENSA_ILi64EEEEEENS5_IJS17_SC_EEEEEEEvNS4_8identityES10_S1B_vS1C_EENS_8epilogue10collective18CollectiveEpilogueINS1E_23Sm100TmaWarpSpecializedILi4ELi2ELi32ELb1ELb0EEEJNS5_IJSG_SG_SG_EEENS5_IJNSS_ISG_SC_EENSS_INSA_ILi32EEESC_EEEEESI_SJ_SI_SJ_NS1E_6fusion15FusionCallbacksIS1I_NS1O_17LinearCombinationISI_fSI_fLNS_15FloatRoundStyleE2EEES1J_S1N_JEEENS4_5SM1004TMEM4LOAD26SM100_TMEM_LOAD_32dp32b32xENS4_13SM90_TMA_LOADENS11_INS12_ILi2ELi4ELi3EEES15_NSS_INS5_IJS16_S1L_EEENS5_IJS1L_SC_EEEEEEENS4_39AutoVectorizingCopyWithAssumedAlignmentILi128EEENS4_14SM90_TMA_STOREES23_S25_S25_EEEvvEEEEvNT_6ParamsE)
        /*0acc*/ 	.short	0x0380
        /*0ace*/ 	.short	0x0800


	//----- nvinfo : EIATTR_SW_WAR
	.align		4
.L_55:
        /*0ad0*/ 	.byte	0x04, 0x36
        /*0ad2*/ 	.short	(.L_57 - .L_56)
.L_56:
        /*0ad4*/ 	.word	0x00000008
.L_57:


//--------------------- .nv.callgraph             --------------------------
	.section	.nv.callgraph,"",@"SHT_CUDA_CALLGRAPH"
	.align	4
	.sectionentsize	8
	.align		4
        /*0000*/ 	.word	0x00000000
	.align		4
        /*0004*/ 	.word	0xffffffff
	.align		4
        /*0008*/ 	.word	index@(_ZN7cutlass13device_kernelINS_4gemm6kernel13GemmUniversalIN4cute5tupleIJiiiiEEENS1_10collective13CollectiveMmaINS1_35MainloopSm100TmaUmmaWarpSpecializedILi4ELi2ELi4ENS5_IJNS4_1CILi2EEENSA_ILi1EEESC_EEEEENS5_IJNSA_ILi256EEENSA_ILi128EEESG_EEENS_6half_tENS5_IJlSC_lEEESI_SJ_NS4_8TiledMMAINS4_8MMA_AtomIJNS4_26SM100_MMA_F16BF16_2x1SM_SSISI_SI_fLi256ELi128ELNS4_4UMMA5MajorE0ELSO_0ELNSN_7ScaleInE0ELSP_0EEEEEENS4_6LayoutINS5_IJSC_SC_SC_EEENS5_IJNSA_ILi0EEESU_SU_EEEEENS5_IJNS4_10UnderscoreESX_SX_EEEEENS4_18SM100_TMA_2SM_LOADENS4_14ComposedLayoutINS4_7SwizzleILi3ELi4ELi3EEENS4_18smem_ptr_flag_bitsILi16EEENSS_INS5_IJNSA_ILi8EEENSA_ILi64EEEEEENS5_IJS17_SC_EEEEEEEvNS4_8identityES10_S1B_vS1C_EENS_8epilogue10collective18CollectiveEpilogueINS1E_23Sm100TmaWarpSpecializedILi4ELi2ELi32ELb1ELb0EEEJNS5_IJSG_SG_SG_EEENS5_IJNSS_ISG_SC_EENSS_INSA_ILi32EEESC_EEEEESI_SJ_SI_SJ_NS1E_6fusion15FusionCallbacksIS1I_NS1O_17LinearCombinationISI_fSI_fLNS_15FloatRoundStyleE2EEES1J_S1N_JEEENS4_5SM1004TMEM4LOAD26SM100_TMEM_LOAD_32dp32b32xENS4_13SM90_TMA_LOADENS11_INS12_ILi2ELi4ELi3EEES15_NSS_INS5_IJS16_S1L_EEENS5_IJS1L_SC_EEEEEEENS4_39AutoVectorizingCopyWithAssumedAlignmentILi128EEENS4_14SM90_TMA_STOREES23_S25_S25_EEEvvEEEEvNT_6ParamsE)
	.align		4
        /*000c*/ 	.word	index@(__assertfail)
	.align		4
        /*0010*/ 	.word	0x00000000
	.align		4
        /*0014*/ 	.word	0xfffffffe
	.align		4
        /*0018*/ 	.word	0x00000000
	.align		4
        /*001c*/ 	.word	0xfffffffd
	.align		4
        /*0020*/ 	.word	0x00000000
	.align		4
        /*0024*/ 	.word	0xfffffffc


//--------------------- .nv.constant4             --------------------------
	.section	.nv.constant4,"a",@progbits
	.align	8
	.align		8
.nv.constant4:
        /*0000*/ 	.dword	__assertfail
	.align		8
        /*0008*/ 	.dword	__unnamed_1
	.align		8
        /*0010*/ 	.dword	__unnamed_2
	.align		8
        /*0018*/ 	.dword	_ZN40_INTERNAL_d59ffadc_4_k_cu_22219741_301094cuda3std3__45__cpo5beginE
	.align		8
        /*0020*/ 	.dword	_ZN40_INTERNAL_d59ffadc_4_k_cu_22219741_301094cuda3std3__45__cpo3endE
	.align		8
        /*0028*/ 	.dword	_ZN40_INTERNAL_d59ffadc_4_k_cu_22219741_301094cuda3std3__45__cpo6cbeginE
	.align		8
        /*0030*/ 	.dword	_ZN40_INTERNAL_d59ffadc_4_k_cu_22219741_301094cuda3std3__45__cpo4cendE
	.align		8
        /*0038*/ 	.dword	_ZN40_INTERNAL_d59ffadc_4_k_cu_22219741_301094cuda3std3__442_GLOBAL__N__d59ffadc_4_k_cu_22219741_301096ignoreE
	.align		8
        /*0040*/ 	.dword	_ZN40_INTERNAL_d59ffadc_4_k_cu_22219741_301094cuda3std3__419piecewise_constructE
	.align		8
        /*0048*/ 	.dword	_ZN40_INTERNAL_d59ffadc_4_k_cu_22219741_301094cuda3std3__48in_placeE
	.align		8
        /*0050*/ 	.dword	_ZN40_INTERNAL_d59ffadc_4_k_cu_22219741_301094cuda3std6ranges3__45__cpo4swapE
	.align		8
        /*0058*/ 	.dword	_ZN40_INTERNAL_d59ffadc_4_k_cu_22219741_301094cuda3std6ranges3__45__cpo9iter_moveE
	.align		8
        /*0060*/ 	.dword	_ZN40_INTERNAL_d59ffadc_4_k_cu_22219741_301094cute7productE
	.align		8
        /*0068*/ 	.dword	_ZN40_INTERNAL_d59ffadc_4_k_cu_22219741_301094cute1_E
	.align		8
        /*0070*/ 	.dword	$str$25
	.align		8
        /*0078*/ 	.dword	$str$26
	.align		8
        /*0080*/ 	.dword	$str$27
	.align		8
        /*0088*/ 	.dword	$str$28


//--------------------- .text._ZN7cutlass13device_kernelINS_4gemm6kernel13GemmUniversalIN4cute5tupleIJiiiiEEENS1_10collective13CollectiveMmaINS1_35MainloopSm100TmaUmmaWarpSpecializedILi4ELi2ELi4ENS5_IJNS4_1CILi2EEENSA_ILi1EEESC_EEEEENS5_IJNSA_ILi256EEENSA_ILi128EEESG_EEENS_6half_tENS5_IJlSC_lEEESI_SJ_NS4_8TiledMMAINS4_8MMA_AtomIJNS4_26SM100_MMA_F16BF16_2x1SM_SSISI_SI_fLi256ELi128ELNS4_4UMMA5MajorE0ELSO_0ELNSN_7ScaleInE0ELSP_0EEEEEENS4_6LayoutINS5_IJSC_SC_SC_EEENS5_IJNSA_ILi0EEESU_SU_EEEEENS5_IJNS4_10UnderscoreESX_SX_EEEEENS4_18SM100_TMA_2SM_LOADENS4_14ComposedLayoutINS4_7SwizzleILi3ELi4ELi3EEENS4_18smem_ptr_flag_bitsILi16EEENSS_INS5_IJNSA_ILi8EEENSA_ILi64EEEEEENS5_IJS17_SC_EEEEEEEvNS4_8identityES10_S1B_vS1C_EENS_8epilogue10collective18CollectiveEpilogueINS1E_23Sm100TmaWarpSpecializedILi4ELi2ELi32ELb1ELb0EEEJNS5_IJSG_SG_SG_EEENS5_IJNSS_ISG_SC_EENSS_INSA_ILi32EEESC_EEEEESI_SJ_SI_SJ_NS1E_6fusion15FusionCallbacksIS1I_NS1O_17LinearCombinationISI_fSI_fLNS_15FloatRoundStyleE2EEES1J_S1N_JEEENS4_5SM1004TMEM4LOAD26SM100_TMEM_LOAD_32dp32b32xENS4_13SM90_TMA_LOADENS11_INS12_ILi2ELi4ELi3EEES15_NSS_INS5_IJS16_S1L_EEENS5_IJS1L_SC_EEEEEEENS4_39AutoVectorizingCopyWithAssumedAlignmentILi128EEENS4_14SM90_TMA_STOREES23_S25_S25_EEEvvEEEEvNT_6ParamsE --------------------------
	.section	.text._ZN7cutlass13device_kernelINS_4gemm6kernel13GemmUniversalIN4cute5tupleIJiiiiEEENS1_10collective13CollectiveMmaINS1_35MainloopSm100TmaUmmaWarpSpecializedILi4ELi2ELi4ENS5_IJNS4_1CILi2EEENSA_ILi1EEESC_EEEEENS5_IJNSA_ILi256EEENSA_ILi128EEESG_EEENS_6half_tENS5_IJlSC_lEEESI_SJ_NS4_8TiledMMAINS4_8MMA_AtomIJNS4_26SM100_MMA_F16BF16_2x1SM_SSISI_SI_fLi256ELi128ELNS4_4UMMA5MajorE0ELSO_0ELNSN_7ScaleInE0ELSP_0EEEEEENS4_6LayoutINS5_IJSC_SC_SC_EEENS5_IJNSA_ILi0EEESU_SU_EEEEENS5_IJNS4_10UnderscoreESX_SX_EEEEENS4_18SM100_TMA_2SM_LOADENS4_14ComposedLayoutINS4_7SwizzleILi3ELi4ELi3EEENS4_18smem_ptr_flag_bitsILi16EEENSS_INS5_IJNSA_ILi8EEENSA_ILi64EEEEEENS5_IJS17_SC_EEEEEEEvNS4_8identityES10_S1B_vS1C_EENS_8epilogue10collective18CollectiveEpilogueINS1E_23Sm100TmaWarpSpecializedILi4ELi2ELi32ELb1ELb0EEEJNS5_IJSG_SG_SG_EEENS5_IJNSS_ISG_SC_EENSS_INSA_ILi32EEESC_EEEEESI_SJ_SI_SJ_NS1E_6fusion15FusionCallbacksIS1I_NS1O_17LinearCombinationISI_fSI_fLNS_15FloatRoundStyleE2EEES1J_S1N_JEEENS4_5SM1004TMEM4LOAD26SM100_TMEM_LOAD_32dp32b32xENS4_13SM90_TMA_LOADENS11_INS12_ILi2ELi4ELi3EEES15_NSS_INS5_IJS16_S1L_EEENS5_IJS1L_SC_EEEEEEENS4_39AutoVectorizingCopyWithAssumedAlignmentILi128EEENS4_14SM90_TMA_STOREES23_S25_S25_EEEvvEEEEvNT_6ParamsE,"ax",@progbits
	.align	128
.text._ZN7cutlass13device_kernelINS_4gemm6kernel13GemmUniversalIN4cute5tupleIJiiiiEEENS1_10collective13CollectiveMmaINS1_35MainloopSm100TmaUmmaWarpSpecializedILi4ELi2ELi4ENS5_IJNS4_1CILi2EEENSA_ILi1EEESC_EEEEENS5_IJNSA_ILi256EEENSA_ILi128EEESG_EEENS_6half_tENS5_IJlSC_lEEESI_SJ_NS4_8TiledMMAINS4_8MMA_AtomIJNS4_26SM100_MMA_F16BF16_2x1SM_SSISI_SI_fLi256ELi128ELNS4_4UMMA5MajorE0ELSO_0ELNSN_7ScaleInE0ELSP_0EEEEEENS4_6LayoutINS5_IJSC_SC_SC_EEENS5_IJNSA_ILi0EEESU_SU_EEEEENS5_IJNS4_10UnderscoreESX_SX_EEEEENS4_18SM100_TMA_2SM_LOADENS4_14ComposedLayoutINS4_7SwizzleILi3ELi4ELi3EEENS4_18smem_ptr_flag_bitsILi16EEENSS_INS5_IJNSA_ILi8EEENSA_ILi64EEEEEENS5_IJS17_SC_EEEEEEEvNS4_8identityES10_S1B_vS1C_EENS_8epilogue10collective18CollectiveEpilogueINS1E_23Sm100TmaWarpSpecializedILi4ELi2ELi32ELb1ELb0EEEJNS5_IJSG_SG_SG_EEENS5_IJNSS_ISG_SC_EENSS_INSA_ILi32EEESC_EEEEESI_SJ_SI_SJ_NS1E_6fusion15FusionCallbacksIS1I_NS1O_17LinearCombinationISI_fSI_fLNS_15FloatRoundStyleE2EEES1J_S1N_JEEENS4_5SM1004TMEM4LOAD26SM100_TMEM_LOAD_32dp32b32xENS4_13SM90_TMA_LOADENS11_INS12_ILi2ELi4ELi3EEES15_NSS_INS5_IJS16_S1L_EEENS5_IJS1L_SC_EEEEEEENS4_39AutoVectorizingCopyWithAssumedAlignmentILi128EEENS4_14SM90_TMA_STOREES23_S25_S25_EEEvvEEEEvNT_6ParamsE:
        .type           _ZN7cutlass13device_kernelINS_4gemm6kernel13GemmUniversalIN4cute5tupleIJiiiiEEENS1_10collective13CollectiveMmaINS1_35MainloopSm100TmaUmmaWarpSpecializedILi4ELi2ELi4ENS5_IJNS4_1CILi2EEENSA_ILi1EEESC_EEEEENS5_IJNSA_ILi256EEENSA_ILi128EEESG_EEENS_6half_tENS5_IJlSC_lEEESI_SJ_NS4_8TiledMMAINS4_8MMA_AtomIJNS4_26SM100_MMA_F16BF16_2x1SM_SSISI_SI_fLi256ELi128ELNS4_4UMMA5MajorE0ELSO_0ELNSN_7ScaleInE0ELSP_0EEEEEENS4_6LayoutINS5_IJSC_SC_SC_EEENS5_IJNSA_ILi0EEESU_SU_EEEEENS5_IJNS4_10UnderscoreESX_SX_EEEEENS4_18SM100_TMA_2SM_LOADENS4_14ComposedLayoutINS4_7SwizzleILi3ELi4ELi3EEENS4_18smem_ptr_flag_bitsILi16EEENSS_INS5_IJNSA_ILi8EEENSA_ILi64EEEEEENS5_IJS17_SC_EEEEEEEvNS4_8identityES10_S1B_vS1C_EENS_8epilogue10collective18CollectiveEpilogueINS1E_23Sm100TmaWarpSpecializedILi4ELi2ELi32ELb1ELb0EEEJNS5_IJSG_SG_SG_EEENS5_IJNSS_ISG_SC_EENSS_INSA_ILi32EEESC_EEEEESI_SJ_SI_SJ_NS1E_6fusion15FusionCallbacksIS1I_NS1O_17LinearCombinationISI_fSI_fLNS_15FloatRoundStyleE2EEES1J_S1N_JEEENS4_5SM1004TMEM4LOAD26SM100_TMEM_LOAD_32dp32b32xENS4_13SM90_TMA_LOADENS11_INS12_ILi2ELi4ELi3EEES15_NSS_INS5_IJS16_S1L_EEENS5_IJS1L_SC_EEEEEEENS4_39AutoVectorizingCopyWithAssumedAlignmentILi128EEENS4_14SM90_TMA_STOREES23_S25_S25_EEEvvEEEEvNT_6ParamsE,@function
        .size           _ZN7cutlass13device_kernelINS_4gemm6kernel13GemmUniversalIN4cute5tupleIJiiiiEEENS1_10collective13CollectiveMmaINS1_35MainloopSm100TmaUmmaWarpSpecializedILi4ELi2ELi4ENS5_IJNS4_1CILi2EEENSA_ILi1EEESC_EEEEENS5_IJNSA_ILi256EEENSA_ILi128EEESG_EEENS_6half_tENS5_IJlSC_lEEESI_SJ_NS4_8TiledMMAINS4_8MMA_AtomIJNS4_26SM100_MMA_F16BF16_2x1SM_SSISI_SI_fLi256ELi128ELNS4_4UMMA5MajorE0ELSO_0ELNSN_7ScaleInE0ELSP_0EEEEEENS4_6LayoutINS5_IJSC_SC_SC_EEENS5_IJNSA_ILi0EEESU_SU_EEEEENS5_IJNS4_10UnderscoreESX_SX_EEEEENS4_18SM100_TMA_2SM_LOADENS4_14ComposedLayoutINS4_7SwizzleILi3ELi4ELi3EEENS4_18smem_ptr_flag_bitsILi16EEENSS_INS5_IJNSA_ILi8EEENSA_ILi64EEEEEENS5_IJS17_SC_EEEEEEEvNS4_8identityES10_S1B_vS1C_EENS_8epilogue10collective18CollectiveEpilogueINS1E_23Sm100TmaWarpSpecializedILi4ELi2ELi32ELb1ELb0EEEJNS5_IJSG_SG_SG_EEENS5_IJNSS_ISG_SC_EENSS_INSA_ILi32EEESC_EEEEESI_SJ_SI_SJ_NS1E_6fusion15FusionCallbacksIS1I_NS1O_17LinearCombinationISI_fSI_fLNS_15FloatRoundStyleE2EEES1J_S1N_JEEENS4_5SM1004TMEM4LOAD26SM100_TMEM_LOAD_32dp32b32xENS4_13SM90_TMA_LOADENS11_INS12_ILi2ELi4ELi3EEES15_NSS_INS5_IJS16_S1L_EEENS5_IJS1L_SC_EEEEEEENS4_39AutoVectorizingCopyWithAssumedAlignmentILi128EEENS4_14SM90_TMA_STOREES23_S25_S25_EEEvvEEEEvNT_6ParamsE,(.L_x_197 - _ZN7cutlass13device_kernelINS_4gemm6kernel13GemmUniversalIN4cute5tupleIJiiiiEEENS1_10collective13CollectiveMmaINS1_35MainloopSm100TmaUmmaWarpSpecializedILi4ELi2ELi4ENS5_IJNS4_1CILi2EEENSA_ILi1EEESC_EEEEENS5_IJNSA_ILi256EEENSA_ILi128EEESG_EEENS_6half_tENS5_IJlSC_lEEESI_SJ_NS4_8TiledMMAINS4_8MMA_AtomIJNS4_26SM100_MMA_F16BF16_2x1SM_SSISI_SI_fLi256ELi128ELNS4_4UMMA5MajorE0ELSO_0ELNSN_7ScaleInE0ELSP_0EEEEEENS4_6LayoutINS5_IJSC_SC_SC_EEENS5_IJNSA_ILi0EEESU_SU_EEEEENS5_IJNS4_10UnderscoreESX_SX_EEEEENS4_18SM100_TMA_2SM_LOADENS4_14ComposedLayoutINS4_7SwizzleILi3ELi4ELi3EEENS4_18smem_ptr_flag_bitsILi16EEENSS_INS5_IJNSA_ILi8EEENSA_ILi64EEEEEENS5_IJS17_SC_EEEEEEEvNS4_8identityES10_S1B_vS1C_EENS_8epilogue10collective18CollectiveEpilogueINS1E_23Sm100TmaWarpSpecializedILi4ELi2ELi32ELb1ELb0EEEJNS5_IJSG_SG_SG_EEENS5_IJNSS_ISG_SC_EENSS_INSA_ILi32EEESC_EEEEESI_SJ_SI_SJ_NS1E_6fusion15FusionCallbacksIS1I_NS1O_17LinearCombinationISI_fSI_fLNS_15FloatRoundStyleE2EEES1J_S1N_JEEENS4_5SM1004TMEM4LOAD26SM100_TMEM_LOAD_32dp32b32xENS4_13SM90_TMA_LOADENS11_INS12_ILi2ELi4ELi3EEES15_NSS_INS5_IJS16_S1L_EEENS5_IJS1L_SC_EEEEEEENS4_39AutoVectorizingCopyWithAssumedAlignmentILi128EEENS4_14SM90_TMA_STOREES23_S25_S25_EEEvvEEEEvNT_6ParamsE)
        .other          _ZN7cutlass13device_kernelINS_4gemm6kernel13GemmUniversalIN4cute5tupleIJiiiiEEENS1_10collective13CollectiveMmaINS1_35MainloopSm100TmaUmmaWarpSpecializedILi4ELi2ELi4ENS5_IJNS4_1CILi2EEENSA_ILi1EEESC_EEEEENS5_IJNSA_ILi256EEENSA_ILi128EEESG_EEENS_6half_tENS5_IJlSC_lEEESI_SJ_NS4_8TiledMMAINS4_8MMA_AtomIJNS4_26SM100_MMA_F16BF16_2x1SM_SSISI_SI_fLi256ELi128ELNS4_4UMMA5MajorE0ELSO_0ELNSN_7ScaleInE0ELSP_0EEEEEENS4_6LayoutINS5_IJSC_SC_SC_EEENS5_IJNSA_ILi0EEESU_SU_EEEEENS5_IJNS4_10UnderscoreESX_SX_EEEEENS4_18SM100_TMA_2SM_LOADENS4_14ComposedLayoutINS4_7SwizzleILi3ELi4ELi3EEENS4_18smem_ptr_flag_bitsILi16EEENSS_INS5_IJNSA_ILi8EEENSA_ILi64EEEEEENS5_IJS17_SC_EEEEEEEvNS4_8identityES10_S1B_vS1C_EENS_8epilogue10collective18CollectiveEpilogueINS1E_23Sm100TmaWarpSpecializedILi4ELi2ELi32ELb1ELb0EEEJNS5_IJSG_SG_SG_EEENS5_IJNSS_ISG_SC_EENSS_INSA_ILi32EEESC_EEEEESI_SJ_SI_SJ_NS1E_6fusion15FusionCallbacksIS1I_NS1O_17LinearCombinationISI_fSI_fLNS_15FloatRoundStyleE2EEES1J_S1N_JEEENS4_5SM1004TMEM4LOAD26SM100_TMEM_LOAD_32dp32b32xENS4_13SM90_TMA_LOADENS11_INS12_ILi2ELi4ELi3EEES15_NSS_INS5_IJS16_S1L_EEENS5_IJS1L_SC_EEEEEEENS4_39AutoVectorizingCopyWithAssumedAlignmentILi128EEENS4_14SM90_TMA_STOREES23_S25_S25_EEEvvEEEEvNT_6ParamsE,@"STO_CUDA_ENTRY STV_DEFAULT"
_ZN7cutlass13device_kernelINS_4gemm6kernel13GemmUniversalIN4cute5tupleIJiiiiEEENS1_10collective13CollectiveMmaINS1_35MainloopSm100TmaUmmaWarpSpecializedILi4ELi2ELi4ENS5_IJNS4_1CILi2EEENSA_ILi1EEESC_EEEEENS5_IJNSA_ILi256EEENSA_ILi128EEESG_EEENS_6half_tENS5_IJlSC_lEEESI_SJ_NS4_8TiledMMAINS4_8MMA_AtomIJNS4_26SM100_MMA_F16BF16_2x1SM_SSISI_SI_fLi256ELi128ELNS4_4UMMA5MajorE0ELSO_0ELNSN_7ScaleInE0ELSP_0EEEEEENS4_6LayoutINS5_IJSC_SC_SC_EEENS5_IJNSA_ILi0EEESU_SU_EEEEENS5_IJNS4_10UnderscoreESX_SX_EEEEENS4_18SM100_TMA_2SM_LOADENS4_14ComposedLayoutINS4_7SwizzleILi3ELi4ELi3EEENS4_18smem_ptr_flag_bitsILi16EEENSS_INS5_IJNSA_ILi8EEENSA_ILi64EEEEEENS5_IJS17_SC_EEEEEEEvNS4_8identityES10_S1B_vS1C_EENS_8epilogue10collective18CollectiveEpilogueINS1E_23Sm100TmaWarpSpecializedILi4ELi2ELi32ELb1ELb0EEEJNS5_IJSG_SG_SG_EEENS5_IJNSS_ISG_SC_EENSS_INSA_ILi32EEESC_EEEEESI_SJ_SI_SJ_NS1E_6fusion15FusionCallbacksIS1I_NS1O_17LinearCombinationISI_fSI_fLNS_15FloatRoundStyleE2EEES1J_S1N_JEEENS4_5SM1004TMEM4LOAD26SM100_TMEM_LOAD_32dp32b32xENS4_13SM90_TMA_LOADENS11_INS12_ILi2ELi4ELi3EEES15_NSS_INS5_IJS16_S1L_EEENS5_IJS1L_SC_EEEEEEENS4_39AutoVectorizingCopyWithAssumedAlignmentILi128EEENS4_14SM90_TMA_STOREES23_S25_S25_EEEvvEEEEvNT_6ParamsE:
[----:B------:R-:W1:Y:S01]  /*0000*/  LDC R1, c[0x0][0x37c] ;  /* 0x0000df00ff017b82 */ /* 0x000e620000000800 */
[----:B------:R-:W2:Y:S01]  /*0010*/  S2R R105, SR_TID.X ;  /* 0x0000000000697919 */ /* 0x000ea20000002100 */
[----:B------:R-:W3:Y:S06]  /*0020*/  LDCU.64 UR6, c[0x0][0x890] ;  /* 0x00011200ff0677ac */ /* 0x000eec0008000a00 */
[----:B------:R-:W4:Y:S01]  /*0030*/  S2UR UR37, SR_CgaCtaId ;  /* 0x00000000002579c3 */ /* 0x000f220000008800 */
[----:B------:R-:W-:Y:S02]  /*0040*/  PRMT R92, RZ, 0x7610, R92 ;  /* 0x00007610ff5c7816 */ /* 0x000fe4000000005c */
[----:B------:R-:W-:Y:S01]  /*0050*/  ELECT P1, URZ, PT ;  /* 0x0000000000ff782f */ /* 0x000fe20003820000 */
[----:B------:R-:W1:Y:S01]  /*0060*/  LDCU.64 UR46, c[0x0][0x358] ;  /* 0x00006b00ff2e77ac */ /* 0x000e620008000a00 */
[----:B---3--:R-:W-:-:S04]  /*0070*/  UISETP.NE.U32.AND UP0, UPT, UR6, URZ, UPT ;  /* 0x000000ff0600728c */ /* 0x008fc8000bf05070 */
[----:B------:R-:W-:Y:S02]  /*0080*/  UISETP.NE.AND.EX UP0, UPT, UR7, URZ, UPT, UP0 ;  /* 0x000000ff0700728c */ /* 0x000fe4000bf05300 */
[----:B----4-:R-:W-:Y:S02]  /*0090*/  ULOP3.LUT UR5, UR37, 0x1, URZ, 0xc0, !UPT ;  /* 0x0000000125057892 */ /* 0x010fe4000f8ec0ff */
[----:B------:R-:W-:Y:S01]  /*00a0*/  ULOP3.LUT UR4, UR37, 0x1, URZ, 0x3c, !UPT ;  /* 0x0000000125047892 */ /* 0x000fe2000f8e3cff */
[----:B--2---:R-:W-:-:S05]  /*00b0*/  SHF.R.U32.HI R96, RZ, 0x5, R105 ;  /* 0x00000005ff607819 */ /* 0x004fca0000011669 */
[----:B------:R-:W2:Y:S02]  /*00c0*/  SHFL.IDX PT, R0, R96, RZ, 0x1f ;  /* 0x00001fff60007589 */ /* 0x000ea400000e0000 */
[----:B--2---:R-:W-:Y:S01]  /*00d0*/  R2UR UR10, R0 ;  /* 0x00000000000a72ca */ /* 0x004fe200000e0000 */
[----:B-1----:R-:W-:-:S14]  /*00e0*/  BRA.U UP0, `(.L_x_0) ;  /* 0x00000001002c7547 */ /* 0x002fdc000b800000 */
[----:B------:R-:W1:Y:S02]  /*00f0*/  LDCU.64 UR8, c[0x0][0x888] ;  /* 0x00011100ff0877ac */ /* 0x000e640008000a00 */
[----:B-1----:R-:W-:-:S04]  /*0100*/  UISETP.NE.U32.AND UP0, UPT, UR8, URZ, UPT ;  /* 0x000000ff0800728c */ /* 0x002fc8000bf05070 */
[----:B------:R-:W-:-:S09]  /*0110*/  UISETP.NE.AND.EX UP0, UPT, UR9, URZ, UPT, UP0 ;  /* 0x000000ff0900728c */ /* 0x000fd2000bf05300 */
[----:B------:R-:W-:Y:S05]  /*0120*/  BRA.U !UP0, `(.L_x_1) ;  /* 0x0000000108107547 */ /* 0x000fea000b800000 */
[----:B------:R-:W1:Y:S02]  /*0130*/  LDC.64 R2, c[0x0][0x888] ;  /* 0x00022200ff027b82 */ /* 0x000e640000000a00 */
[----:B-1----:R1:W5:Y:S01]  /*0140*/  LDG.E R49, desc[UR46][R2.64] ;  /* 0x0000002e02317981 */ /* 0x002362000c1e1900 */
[----:B------:R-:W-:Y:S01]  /*0150*/  HFMA2 R92, -RZ, RZ, 0, 5.9604644775390625e-08 ;  /* 0x00000001ff5c7431 */ /* 0x000fe200000001ff */
[----:B------:R-:W-:Y:S05]  /*0160*/  BRA `(.L_x_0) ;  /* 0x00000000000c7947 */ /* 0x000fea0003800000 */
.L_x_1:
[----:B------:R-:W1:Y:S01]  /*0170*/  LDCU UR8, c[0x0][0x880] ;  /* 0x00011000ff0877ac */ /* 0x000e620008000800 */
[----:B------:R-:W-:Y:S01]  /*0180*/  HFMA2 R92, -RZ, RZ, 0, 5.9604644775390625e-08 ;  /* 0x00000001ff5c7431 */ /* 0x000fe200000001ff */
[----:B-1----:R-:W-:-:S07]  /*0190*/  MOV R49, UR8 ;  /* 0x0000000800317c02 */ /* 0x002fce0008000f00 */
.L_x_0:
[----:B------:R-:W2:Y:S02]  /*01a0*/  LDCU.64 UR8, c[0x0][0x8b0] ;  /* 0x00011600ff0877ac */ /* 0x000ea40008000a00 */
[----:B--2---:R-:W-:-:S04]  /*01b0*/  UISETP.NE.U32.AND UP0, UPT, UR8, URZ, UPT ;  /* 0x000000ff0800728c */ /* 0x004fc8000bf05070 */
[----:B------:R-:W-:-:S09]  /*01c0*/  UISETP.NE.AND.EX UP0, UPT, UR9, URZ, UPT, UP0 ;  /* 0x000000ff0900728c */ /* 0x000fd2000bf05300 */
[----:B------:R-:W-:Y:S05]  /*01d0*/  BRA.U UP0, `(.L_x_2) ;  /* 0x0000000100247547 */ /* 0x000fea000b800000 */
[----:B------:R-:W2:Y:S02]  /*01e0*/  LDCU.64 UR8, c[0x0][0x8a8] ;  /* 0x00011500ff0877ac */ /* 0x000ea40008000a00 */
[----:B--2---:R-:W-:-:S04]  /*01f0*/  UISETP.NE.U32.AND UP0, UPT, UR8, URZ, UPT ;  /* 0x000000ff0800728c */ /* 0x004fc8000bf05070 */
[----:B------:R-:W-:-:S09]  /*0200*/  UISETP.NE.AND.EX UP0, UPT, UR9, URZ, UPT, UP0 ;  /* 0x000000ff0900728c */ /* 0x000fd2000bf05300 */
[----:B------:R-:W-:Y:S05]  /*0210*/  BRA.U !UP0, `(.L_x_3) ;  /* 0x00000001080c7547 */ /* 0x000fea000b800000 */
[----:B-1----:R-:W1:Y:S02]  /*0220*/  LDC.64 R2, c[0x0][0x8a8] ;  /* 0x00022a00ff027b82 */ /* 0x002e640000000a00 */
[----:B-1----:R2:W5:Y:S01]  /*0230*/  LDG.E R47, desc[UR46][R2.64] ;  /* 0x0000002e022f7981 */ /* 0x002562000c1e1900 */
[----:B------:R-:W-:Y:S05]  /*0240*/  BRA `(.L_x_2) ;  /* 0x0000000000087947 */ /* 0x000fea0003800000 */
.L_x_3:
[----:B------:R-:W2:Y:S02]  /*0250*/  LDCU UR8, c[0x0][0x8a0] ;  /* 0x00011400ff0877ac */ /* 0x000ea40008000800 */
[----:B--2---:R-:W-:Y:S02]  /*0260*/  MOV R47, UR8 ;  /* 0x00000008002f7c02 */ /* 0x004fe40008000f00 */
.L_x_2:
[----:B------:R-:W-:Y:S01]  /*0270*/  IMAD.U32 R0, RZ, RZ, UR10 ;  /* 0x0000000aff007e24 */ /* 0x000fe2000f8e00ff */
[----:B------:R-:W-:Y:S04]  /*0280*/  BSSY.RECONVERGENT B0, `(.L_x_4) ;  /* 0x000000c000007945 */ /* 0x000fe80003800200 */
[C---:B------:R-:W-:Y:S02]  /*0290*/  ISETP.NE.OR P2, PT, R0.reuse, 0x1, !P1 ;  /* 0x000000010000780c */ /* 0x040fe40004f45670 */
[----:B------:R-:W-:-:S11]  /*02a0*/  ISETP.NE.OR P0, PT, R0, 0x3, !P1 ;  /* 0x000000030000780c */ /* 0x000fd60004f05670 */
[----:B------:R-:W-:Y:S05]  /*02b0*/  @P2 BRA `(.L_x_5) ;  /* 0x0000000000202947 */ /* 0x000fea0003800000 */
[----:B------:R-:W3:Y:S02]  /*02c0*/  LDCU.64 UR8, c[0x0][0x348] ;  /* 0x00006900ff0877ac */ /* 0x000ee40008000a00 */
[----:B---3--:R-:W-:Y:S02]  /*02d0*/  UIADD3 UR12, UP1, UPT, UR8, 0x80, URZ ;  /* 0x00000080080c7890 */ /* 0x008fe4000ff3e0ff */
[----:B------:R-:W-:Y:S02]  /*02e0*/  UIADD3 UR8, UP0, UPT, UR8, 0x180, URZ ;  /* 0x0000018008087890 */ /* 0x000fe4000ff1e0ff */
[----:B------:R-:W-:Y:S02]  /*02f0*/  UIADD3.X UR13, UPT, UPT, URZ, UR9, URZ, UP1, !UPT ;  /* 0x00000009ff0d7290 */ /* 0x000fe40008ffe4ff */
[----:B------:R-:W-:-:S07]  /*0300*/  UIADD3.X UR9, UPT, UPT, URZ, UR9, URZ, UP0, !UPT ;  /* 0x00000009ff097290 */ /* 0x000fce00087fe4ff */
[----:B------:R3:W-:Y:S02]  /*0310*/  UTMACCTL.PF [UR12] ;  /* 0x000000000c0079b9 */ /* 0x0007e40008040000 */
[----:B------:R3:W-:Y:S02]  /*0320*/  UTMACCTL.PF [UR8] ;  /* 0x00000000080079b9 */ /* 0x0007e40008040000 */
[----:B---3--:R-:W-:Y:S01]  /*0330*/  NOP ;  /* 0x0000000000007918 */ /* 0x008fe20000000000 */
.L_x_5:
[----:B------:R-:W-:Y:S05]  /*0340*/  BSYNC.RECONVERGENT B0 ;  /* 0x0000000000007941 */ /* 0x000fea0003800200 */
.L_x_4:
[----:B------:R-:W-:Y:S04]  /*0350*/  BSSY.RECONVERGENT B0, `(.L_x_6) ;  /* 0x000000a000007945 */ /* 0x000fe80003800200 */
        /* <DEDUP_REMOVED lines=9> */
.L_x_7:
[----:B------:R-:W-:Y:S05]  /*03f0*/  BSYNC.RECONVERGENT B0 ;  /* 0x0000000000007941 */ /* 0x000fea0003800200 */
.L_x_6:
[----:B------:R-:W3:Y:S01]  /*0400*/  LDCU.64 UR8, c[0x0][0x888] ;  /* 0x00011100ff0877ac */ /* 0x000ee20008000a00 */
[----:B------:R-:W-:Y:S02]  /*0410*/  UISETP.EQ.U32.AND UP1, UPT, UR6, URZ, UPT ;  /* 0x000000ff0600728c */ /* 0x000fe4000bf22070 */
[----:B------:R-:W-:Y:S02]  /*0420*/  UPLOP3.LUT UP5, UPT, UPT, UPT, UPT, 0x80, 0x8 ;  /* 0x000000000008789c */ /* 0x000fe40003faf070 */
[----:B---3--:R-:W-:-:S04]  /*0430*/  UISETP.NE.U32.AND UP0, UPT, UR8, URZ, UPT ;  /* 0x000000ff0800728c */ /* 0x008fc8000bf05070 */
[----:B------:R-:W-:-:S04]  /*0440*/  UISETP.NE.AND.EX UP0, UPT, UR9, URZ, UPT, UP0 ;  /* 0x000000ff0900728c */ /* 0x000fc8000bf05300 */
[----:B------:R-:W-:-:S04]  /*0450*/  UISETP.EQ.OR.EX UP2, UPT, UR7, URZ, !UP0, UP1 ;  /* 0x000000ff0700728c */ /* 0x000fc8000c742710 */
[----:B------:R-:W-:-:S05]  /*0460*/  UP2UR UR50, UPR, URZ, 0x4 ;  /* 0x00000004ff327883 */ /* 0x000fca0008000000 */
[----:B------:R-:W-:Y:S07]  /*0470*/  BRA.U !UP2, `(.L_x_8) ;  /* 0x000000010a207547 */ /* 0x000fee000b800000 */
[----:B------:R-:W-:Y:S01]  /*0480*/  UISETP.NE.U32.AND UP2, UPT, UR6, URZ, UPT ;  /* 0x000000ff0600728c */ /* 0x000fe2000bf45070 */
[----:B-----5:R-:W-:Y:S01]  /*0490*/  FSETP.NEU.AND P0, PT, R49, RZ, PT ;  /* 0x000000ff3100720b */ /* 0x020fe20003f0d000 */
[----:B------:R-:W-:Y:S02]  /*04a0*/  USEL UR6, URZ, 0xffffffff, UP0 ;  /* 0xffffffffff067887 */ /* 0x000fe40008000000 */
[----:B------:R-:W-:-:S10]  /*04b0*/  UISETP.NE.AND.EX UP2, UPT, UR7, URZ, UPT, UP2 ;  /* 0x000000ff0700728c */ /* 0x000fd4000bf45320 */
[----:B------:R-:W-:Y:S01]  /*04c0*/  VOTEU.ANY UP1, P0 ;  /* 0x0000000000ff7886 */ /* 0x000fe20000020100 */
[----:B------:R-:W-:-:S04]  /*04d0*/  @!UP2 USEL UR6, URZ, 0xffffffff, UP1 ;  /* 0xffffffffff06a887 */ /* 0x000fc80008800000 */
[----:B------:R-:W-:-:S04]  /*04e0*/  ULOP3.LUT UR6, UR6, 0x1, URZ, 0xc0, !UPT ;  /* 0x0000000106067892 */ /* 0x000fc8000f8ec0ff */
[----:B------:R-:W-:-:S11]  /*04f0*/  UISETP.NE.U32.AND UP5, UPT, UR6, 0x1, UPT ;  /* 0x000000010600788c */ /* 0x000fd6000bfa5070 */
.L_x_8:
[----:B------:R-:W3:Y:S01]  /*0500*/  SHFL.IDX PT, R0, R96, RZ, 0x1f ;  /* 0x00001fff60007589 */ /* 0x000ee200000e0000 */
[----:B------:R-:W-:-:S04]  /*0510*/  UISETP.NE.AND UP1, UPT, UR10, 0x2, UPT ;  /* 0x000000020a00788c */ /* 0x000fc8000bf25270 */
[----:B------:R-:W-:Y:S02]  /*0520*/  UISETP.EQ.AND UP2, UPT, UR5, URZ, !UP1 ;  /* 0x000000ff0500728c */ /* 0x000fe4000cf42270 */
[----:B------:R-:W-:-:S04]  /*0530*/  USEL UR7, URZ, 0x1, UP1 ;  /* 0x00000001ff077887 */ /* 0x000fc80008800000 */
[----:B------:R-:W-:Y:S02]  /*0540*/  PLOP3.LUT P5, PT, P1, PT, UP2, 0x80, 0x8 ;  /* 0x000000000008781c */ /* 0x000fe40000faf028 */
[----:B---3--:R-:W-:-:S13]  /*0550*/  ISETP.NE.AND P0, PT, R0, RZ, PT ;  /* 0x000000ff0000720c */ /* 0x008fda0003f05270 */
[----:B------:R-:W-:Y:S05]  /*0560*/  @P0 BRA `(.L_x_9) ;  /* 0x0000000000440947 */ /* 0x000fea0003800000 */
[----:B------:R-:W-:Y:S01]  /*0570*/  UMOV UR8, 0x400 ;  /* 0x0000040000087882 */ /* 0x000fe20000000000 */
[----:B------:R-:W-:Y:S01]  /*0580*/  UMOV UR6, 0x1 ;  /* 0x0000000100067882 */ /* 0x000fe20000000000 */
[----:B------:R-:W-:Y:S02]  /*0590*/  ULEA UR8, UR37, UR8, 0x18 ;  /* 0x0000000825087291 */ /* 0x000fe4000f8ec0ff */
[----:B------:R-:W-:-:S04]  /*05a0*/  UIADD3 UR12, UPT, UPT, -UR6, 0x100000, URZ ;  /* 0x00100000060c7890 */ /* 0x000fc8000fffe1ff */
[----:B------:R-:W-:Y:S02]  /*05b0*/  USHF.L.U32 UR13, UR12, 0xb, URZ ;  /* 0x0000000b0c0d7899 */ /* 0x000fe400080006ff */
[----:B------:R-:W-:Y:S01]  /*05c0*/  USHF.L.U32 UR12, UR12, 0x1, URZ ;  /* 0x000000010c0c7899 */ /* 0x000fe200080006ff */
[----:B------:R-:W-:Y:S01]  /*05d0*/  ELECT P0, URZ, PT ;  /* 0x0000000000ff782f */ /* 0x000fe20003800000 */
[----:B------:R-:W3:Y:S10]  /*05e0*/  FENCE.VIEW.ASYNC.S ;  /* 0x00000000000073c6 */ /* 0x000ef40000000000 */
[----:B---3--:R3:W4:Y:S01]  /*05f0*/  SYNCS.EXCH.64 URZ, [UR8], UR12 ;  /* 0x0000000c08ff75b2 */ /* 0x0087220008000100 */
[----:B------:R3:W1:Y:S01]  /*0600*/  SYNCS.EXCH.64 URZ, [UR8+0x20], UR12 ;  /* 0x0000200c08ff75b2 */ /* 0x0006620008000100 */
[----:B------:R3:W1:Y:S01]  /*0610*/  SYNCS.EXCH.64 URZ, [UR8+0x8], UR12 ;  /* 0x0000080c08ff75b2 */ /* 0x0006620008000100 */
[----:B------:R3:W1:Y:S01]  /*0620*/  SYNCS.EXCH.64 URZ, [UR8+0x28], UR12 ;  /* 0x0000280c08ff75b2 */ /* 0x0006620008000100 */
[----:B------:R3:W1:Y:S01]  /*0630*/  SYNCS.EXCH.64 URZ, [UR8+0x10], UR12 ;  /* 0x0000100c08ff75b2 */ /* 0x0006620008000100 */
[----:B------:R3:W1:Y:S01]  /*0640*/  SYNCS.EXCH.64 URZ, [UR8+0x30], UR12 ;  /* 0x0000300c08ff75b2 */ /* 0x0006620008000100 */
[----:B------:R3:W1:Y:S01]  /*0650*/  SYNCS.EXCH.64 URZ, [UR8+0x18], UR12 ;  /* 0x0000180c08ff75b2 */ /* 0x0006620008000100 */
[----:B------:R3:W1:Y:S01]  /*0660*/  SYNCS.EXCH.64 URZ, [UR8+0x38], UR12 ;  /* 0x0000380c08ff75b2 */ /* 0x0006620008000100 */
[----:B------:R-:W-:Y:S01]  /*0670*/  NOP ;  /* 0x0000000000007918 */ /* 0x000fe20000000000 */
.L_x_9:
[----:B------:R-:W2:Y:S01]  /*0680*/  SHFL.IDX PT, R0, R96, RZ, 0x1f ;  /* 0x00001fff60007589 */ /* 0x000ea200000e0000 */
[----:B------:R-:W-:Y:S01]  /*0690*/  NOP ;  /* 0x0000000000007918 */ /* 0x000fe20000000000 */
[----:B--2---:R-:W-:-:S13]  /*06a0*/  ISETP.NE.AND P0, PT, R0, 0x1, PT ;  /* 0x000000010000780c */ /* 0x004fda0003f05270 */
[----:B------:R-:W-:Y:S05]  /*06b0*/  @P0 BRA `(.L_x_10) ;  /* 0x0000000000540947 */ /* 0x000fea0003800000 */
[----:B------:R-:W-:Y:S01]  /*06c0*/  UMOV UR9, 0x400 ;  /* 0x0000040000097882 */ /* 0x000fe20000000000 */
[----:B---3--:R-:W-:Y:S01]  /*06d0*/  UMOV UR8, 0x20 ;  /* 0x0000002000087882 */ /* 0x008fe20000000000 */
[----:B------:R-:W-:Y:S01]  /*06e0*/  UMOV UR6, 0x80 ;  /* 0x0000008000067882 */ /* 0x000fe20000000000 */
[----:B------:R-:W-:Y:S02]  /*06f0*/  ULEA UR9, UR37, UR9, 0x18 ;  /* 0x0000000925097291 */ /* 0x000fe4000f8ec0ff */
[----:B------:R-:W-:-:S04]  /*0700*/  UIADD3 UR12, UPT, UPT, -UR8, 0x100000, URZ ;  /* 0x00100000080c7890 */ /* 0x000fc8000fffe1ff */
[----:B------:R-:W-:Y:S02]  /*0710*/  USHF.L.U32 UR13, UR12, 0xb, URZ ;  /* 0x0000000b0c0d7899 */ /* 0x000fe400080006ff */
[----:B------:R-:W-:Y:S02]  /*0720*/  USHF.L.U32 UR12, UR12, 0x1, URZ ;  /* 0x000000010c0c7899 */ /* 0x000fe400080006ff */
[----:B------:R-:W-:-:S04]  /*0730*/  UIADD3 UR14, UPT, UPT, -UR6, 0x100000, URZ ;  /* 0x00100000060e7890 */ /* 0x000fc8000fffe1ff */
[----:B------:R-:W-:Y:S02]  /*0740*/  USHF.L.U32 UR15, UR14, 0xb, URZ ;  /* 0x0000000b0e0f7899 */ /* 0x000fe400080006ff */
[----:B------:R-:W-:Y:S01]  /*0750*/  USHF.L.U32 UR14, UR14, 0x1, URZ ;  /* 0x000000010e0e7899 */ /* 0x000fe200080006ff */
[----:B------:R-:W-:Y:S01]  /*0760*/  ELECT P0, URZ, PT ;  /* 0x0000000000ff782f */ /* 0x000fe20003800000 */
[----:B------:R-:W2:Y:S02]  /*0770*/  FENCE.VIEW.ASYNC.S ;  /* 0x00000000000073c6 */ /* 0x000ea40000000000 */
[----:B--2---:R2:W3:Y:S08]  /*0780*/  SYNCS.EXCH.64 URZ, [UR9+0x40], UR12 ;  /* 0x0000400c09ff75b2 */ /* 0x0044f00008000100 */
        /* <DEDUP_REMOVED lines=8> */
.L_x_10:
[----:B------:R-:W4:Y:S01]  /*0810*/  SHFL.IDX PT, R0, R96, RZ, 0x1f ;  /* 0x00001fff60007589 */ /* 0x000f2200000e0000 */
[----:B------:R-:W-:Y:S01]  /*0820*/  NOP ;  /* 0x0000000000007918 */ /* 0x000fe20000000000 */
[----:B----4-:R-:W-:-:S13]  /*0830*/  ISETP.NE.AND P0, PT, R0, 0x3, PT ;  /* 0x000000030000780c */ /* 0x010fda0003f05270 */
[----:B------:R-:W-:Y:S05]  /*0840*/  @P0 BRA `(.L_x_11) ;  /* 0x00000000002c0947 */ /* 0x000fea0003800000 */
[----:B---3--:R-:W-:Y:S01]  /*0850*/  UMOV UR8, 0x400 ;  /* 0x0000040000087882 */ /* 0x008fe20000000000 */
[----:B------:R-:W-:Y:S01]  /*0860*/  UMOV UR6, 0x20 ;  /* 0x0000002000067882 */ /* 0x000fe20000000000 */
[----:B------:R-:W-:Y:S02]  /*0870*/  ULEA UR8, UR37, UR8, 0x18 ;  /* 0x0000000825087291 */ /* 0x000fe4000f8ec0ff */
[----:B--2---:R-:W-:-:S04]  /*0880*/  UIADD3 UR12, UPT, UPT, -UR6, 0x100000, URZ ;  /* 0x00100000060c7890 */ /* 0x004fc8000fffe1ff */
[----:B------:R-:W-:Y:S02]  /*0890*/  USHF.L.U32 UR13, UR12, 0xb, URZ ;  /* 0x0000000b0c0d7899 */ /* 0x000fe400080006ff */
[----:B------:R-:W-:Y:S01]  /*08a0*/  USHF.L.U32 UR12, UR12, 0x1, URZ ;  /* 0x000000010c0c7899 */ /* 0x000fe200080006ff */
[----:B------:R-:W-:Y:S01]  /*08b0*/  ELECT P0, URZ, PT ;  /* 0x0000000000ff782f */ /* 0x000fe20003800000 */
[----:B------:R-:W2:Y:S10]  /*08c0*/  FENCE.VIEW.ASYNC.S ;  /* 0x00000000000073c6 */ /* 0x000eb40000000000 */
[----:B--2---:R4:W2:Y:S01]  /*08d0*/  SYNCS.EXCH.64 URZ, [UR8+0x80], UR12 ;  /* 0x0000800c08ff75b2 */ /* 0x0048a20008000100 */
[----:B------:R4:W3:Y:S02]  /*08e0*/  SYNCS.EXCH.64 URZ, [UR8+0x88], UR12 ;  /* 0x0000880c08ff75b2 */ /* 0x0008e40008000100 */
[----:B----4-:R-:W-:Y:S01]  /*08f0*/  NOP ;  /* 0x0000000000007918 */ /* 0x010fe20000000000 */
.L_x_11:
[----:B------:R-:W4:Y:S01]  /*0900*/  SHFL.IDX PT, R0, R96, RZ, 0x1f ;  /* 0x00001fff60007589 */ /* 0x000f2200000e0000 */
[----:B------:R-:W-:Y:S01]  /*0910*/  NOP ;  /* 0x0000000000007918 */ /* 0x000fe20000000000 */
[----:B----4-:R-:W-:-:S13]  /*0920*/  ISETP.NE.AND P0, PT, R0, 0x4, PT ;  /* 0x000000040000780c */ /* 0x010fda0003f05270 */
[----:B------:R-:W-:Y:S05]  /*0930*/  @P0 BRA `(.L_x_12) ;  /* 0x0000000000480947 */ /* 0x000fea0003800000 */
[----:B--2---:R-:W-:Y:S01]  /*0940*/  UMOV UR9, 0x1e0 ;  /* 0x000001e000097882 */ /* 0x004fe20000000000 */
[----:B---3--:R-:W-:Y:S01]  /*0950*/  UMOV UR8, 0x400 ;  /* 0x0000040000087882 */ /* 0x008fe20000000000 */
[----:B------:R-:W-:Y:S01]  /*0960*/  USEL UR9, UR9, 0x1a0, UP5 ;  /* 0x000001a009097887 */ /* 0x000fe2000a800000 */
        /* <DEDUP_REMOVED lines=10> */
[----:B--2---:R4:W2:Y:S08]  /*0a10*/  SYNCS.EXCH.64 URZ, [UR8+0x90], UR12 ;  /* 0x0000900c08ff75b2 */ /* 0x0048b00008000100 */
[----:B------:R4:W3:Y:S01]  /*0a20*/  SYNCS.EXCH.64 URZ, [UR8+0xa0], UR14 ;  /* 0x0000a00e08ff75b2 */ /* 0x0008e20008000100 */
[----:B------:R4:W1:Y:S01]  /*0a30*/  SYNCS.EXCH.64 URZ, [UR8+0x98], UR12 ;  /* 0x0000980c08ff75b2 */ /* 0x0008620008000100 */
[----:B------:R4:W1:Y:S02]  /*0a40*/  SYNCS.EXCH.64 URZ, [UR8+0xa8], UR14 ;  /* 0x0000a80e08ff75b2 */ /* 0x0008640008000100 */
[----:B----4-:R-:W-:Y:S01]  /*0a50*/  NOP ;  /* 0x0000000000007918 */ /* 0x010fe20000000000 */
.L_x_12:
[----:B------:R-:W4:Y:S01]  /*0a60*/  SHFL.IDX PT, R0, R96, RZ, 0x1f ;  /* 0x00001fff60007589 */ /* 0x000f2200000e0000 */
[----:B------:R-:W-:Y:S01]  /*0a70*/  NOP ;  /* 0x0000000000007918 */ /* 0x000fe20000000000 */
[----:B----4-:R-:W-:-:S13]  /*0a80*/  ISETP.NE.AND P0, PT, R0, 0x5, PT ;  /* 0x000000050000780c */ /* 0x010fda0003f05270 */
[----:B------:R-:W-:Y:S05]  /*0a90*/  @P0 BRA `(.L_x_13) ;  /* 0x0000000000540947 */ /* 0x000fea0003800000 */
[----:B--2---:R-:W-:Y:S01]  /*0aa0*/  UMOV UR9, 0x400 ;  /* 0x0000040000097882 */ /* 0x004fe20000000000 */
        /* <DEDUP_REMOVED lines=14> */
[----:B------:R4:W1:Y:S01]  /*0b90*/  SYNCS.EXCH.64 URZ, [UR9+0xd8], UR14 ;  /* 0x0000d80e09ff75b2 */ /* 0x0008620008000100 */
[----:B------:R4:W1:Y:S01]  /*0ba0*/  SYNCS.EXCH.64 URZ, [UR9+0xc0], UR12 ;  /* 0x0000c00c09ff75b2 */ /* 0x0008620008000100 */
[----:B------:R4:W1:Y:S01]  /*0bb0*/  SYNCS.EXCH.64 URZ, [UR9+0xe0], UR14 ;  /* 0x0000e00e09ff75b2 */ /* 0x0008620008000100 */
[----:B------:R4:W1:Y:S01]  /*0bc0*/  SYNCS.EXCH.64 URZ, [UR9+0xc8], UR12 ;  /* 0x0000c80c09ff75b2 */ /* 0x0008620008000100 */
[----:B------:R4:W1:Y:S02]  /*0bd0*/  SYNCS.EXCH.64 URZ, [UR9+0xe8], UR14 ;  /* 0x0000e80e09ff75b2 */ /* 0x0008640008000100 */
[----:B----4-:R-:W-:Y:S01]  /*0be0*/  NOP ;  /* 0x0000000000007918 */ /* 0x010fe20000000000 */
.L_x_13:
[----:B------:R-:W4:Y:S01]  /*0bf0*/  SHFL.IDX PT, R0, R96, RZ, 0x1f ;  /* 0x00001fff60007589 */ /* 0x000f2200000e0000 */
[----:B------:R-:W-:Y:S01]  /*0c00*/  ISETP.NE.OR P1, PT, RZ, UR10, !P1 ;  /* 0x0000000aff007c0c */ /* 0x000fe2000cf25670 */
        /* <DEDUP_REMOVED lines=12> */
[----:B------:R4:W3:Y:S01]  /*0cd0*/  SYNCS.EXCH.64 URZ, [UR8+0x100], UR12 ;  /* 0x0001000c08ff75b2 */ /* 0x0008e20008000100 */
[----:B------:R4:W1:Y:S01]  /*0ce0*/  SYNCS.EXCH.64 URZ, [UR8+0xf8], UR12 ;  /* 0x0000f80c08ff75b2 */ /* 0x0008620008000100 */
[----:B------:R4:W1:Y:S02]  /*0cf0*/  SYNCS.EXCH.64 URZ, [UR8+0x108], UR12 ;  /* 0x0001080c08ff75b2 */ /* 0x0008640008000100 */
[----:B----4-:R-:W-:Y:S01]  /*0d00*/  NOP ;  /* 0x0000000000007918 */ /* 0x010fe20000000000 */
.L_x_14:
[----:B------:R-:W-:Y:S01]  /*0d10*/  VOTEU.ALL UP1, P1 ;  /* 0x0000000000ff7886 */ /* 0x000fe20000820000 */
[----:B---3--:R-:W3:Y:S01]  /*0d20*/  LDCU UR8, c[0x0][0x36c] ;  /* 0x00006d80ff0877ac */ /* 0x008ee20008000800 */
[----:B------:R-:W-:Y:S01]  /*0d30*/  NOP ;  /* 0x0000000000007918 */ /* 0x000fe20000000000 */
[----:B------:R-:W-:Y:S01]  /*0d40*/  LOP3.LUT R10, R105, 0x1f, RZ, 0xc0, !PT ;  /* 0x0000001f690a7812 */ /* 0x000fe200078ec0ff */
[----:B--2---:R-:W-:Y:S01]  /*0d50*/  UMOV UR12, 0x20 ;  /* 0x00000020000c7882 */ /* 0x004fe20000000000 */
[----:B------:R-:W-:Y:S01]  /*0d60*/  @!UP1 UMOV UR6, 0x400 ;  /* 0x0000040000069882 */ /* 0x000fe20000000000 */
[----:B------:R-:W-:-:S04]  /*0d70*/  @!UP1 UIADD3 UR12, UPT, UPT, -UR12, 0x100000, URZ ;  /* 0x001000000c0c9890 */ /* 0x000fc8000fffe1ff */
[----:B------:R-:W-:Y:S02]  /*0d80*/  @!UP1 USHF.L.U32 UR13, UR12, 0xb, URZ ;  /* 0x0000000b0c0d9899 */ /* 0x000fe400080006ff */
[----:B------:R-:W-:Y:S02]  /*0d90*/  @!UP1 USHF.L.U32 UR12, UR12, 0x1, URZ ;  /* 0x000000010c0c9899 */ /* 0x000fe400080006ff */
[----:B------:R-:W-:Y:S01]  /*0da0*/  @!UP1 ULEA UR6, UR37, UR6, 0x18 ;  /* 0x0000000625069291 */ /* 0x000fe2000f8ec0ff */
[----:B------:R-:W-:Y:S01]  /*0db0*/  VOTEU.ALL UP1, P1 ;  /* 0x0000000000ff7886 */ /* 0x000fe20000820000 */
[----:B------:R-:W-:Y:S01]  /*0dc0*/  UISETP.NE.AND UP4, UPT, UR10, URZ, UPT ;  /* 0x000000ff0a00728c */ /* 0x000fe2000bf85270 */
[----:B------:R-:W2:Y:S09]  /*0dd0*/  FENCE.VIEW.ASYNC.S ;  /* 0x00000000000073c6 */ /* 0x000eb20000000000 */
[----:B--2---:R2:W4:Y:S01]  /*0de0*/  @!UP1 SYNCS.EXCH.64 URZ, [UR6+0x110], UR12 ;  /* 0x0001100c06ff95b2 */ /* 0x0045220008000100 */
[----:B---3--:R-:W-:-:S09]  /*0df0*/  UISETP.EQ.U32.AND UP1, UPT, UR8, 0x1, UPT ;  /* 0x000000010800788c */ /* 0x008fd2000bf22070 */
[----:B------:R-:W-:Y:S05]  /*0e00*/  BRA.U !UP1, `(.L_x_15) ;  /* 0x0000000109087547 */ /* 0x000fea000b800000 */
[----:B-1--4-:R-:W-:Y:S01]  /*0e10*/  UCGABAR_ARV ;  /* 0x00000000000079c7 */ /* 0x012fe20008000000 */
[----:B------:R-:W-:Y:S05]  /*0e20*/  BRA `(.L_x_16) ;  /* 0x0000000000047947 */ /* 0x000fea0003800000 */
.L_x_15:
[----:B-1--4-:R-:W-:Y:S01]  /*0e30*/  NOP ;  /* 0x0000000000007918 */ /* 0x012fe20000000000 */
.L_x_16:
[----:B------:R-:W1:Y:S01]  /*0e40*/  S2R R15, SR_CTAID.Y ;  /* 0x00000000000f7919 */ /* 0x000e620000002600 */
[----:B------:R-:W-:-:S05]  /*0e50*/  CS2R.32 R91, SR_CgaSize ;  /* 0x00000000005b7805 */ /* 0x000fca0000008a00 */
[----:B------:R-:W-:-:S05]  /*0e60*/  IMAD R91, R91, -0xa0, RZ ;  /* 0xffffff605b5b7824 */ /* 0x000fca00078e02ff */
[----:B--2---:R-:W-:-:S14]  /*0e70*/  R2UR UR6, R91 ;  /* 0x000000005b0672ca */ /* 0x004fdc00000e0000 */
[----:B------:R-:W2:Y:S01]  /*0e80*/  LDCU UR6, c[0x0][UR6+0x2b4] ;  /* 0x00005680060677ac */ /* 0x000ea20008000800 */
[----:B------:R-:W-:-:S05]  /*0e90*/  CS2R.32 R0, SR_CgaSize ;  /* 0x0000000000007805 */ /* 0x000fca0000008a00 */
[----:B------:R-:W-:-:S06]  /*0ea0*/  IMAD R0, R0, -0xa0, RZ ;  /* 0xffffff6000007824 */ /* 0x000fcc00078e02ff */
[----:B------:R-:W3:Y:S01]  /*0eb0*/  LDC R0, c[0x0][R0+0x2a4] ;  /* 0x0000a90000007b82 */ /* 0x000ee20000000800 */
[----:B------:R-:W-:Y:S01]  /*0ec0*/  PRMT R8, RZ, 0x7610, R8 ;  /* 0x00007610ff087816 */ /* 0x000fe20000000008 */
[----:B------:R-:W4:Y:S01]  /*0ed0*/  S2R R9, SR_CTAID.X ;  /* 0x0000000000097919 */ /* 0x000f220000002500 */
[----:B------:R-:W-:-:S05]  /*0ee0*/  CS2R.32 R91, SR_CgaSize ;  /* 0x00000000005b7805 */ /* 0x000fca0000008a00 */
[----:B------:R-:W-:-:S05]  /*0ef0*/  IMAD R91, R91, -0xa0, RZ ;  /* 0xffffff605b5b7824 */ /* 0x000fca00078e02ff */
[----:B------:R-:W-:-:S14]  /*0f00*/  R2UR UR8, R91 ;  /* 0x000000005b0872ca */ /* 0x000fdc00000e0000 */
[----:B------:R-:W3:Y:S01]  /*0f10*/  LDCU UR8, c[0x0][UR8+0x2b0] ;  /* 0x00005600080877ac */ /* 0x000ee20008000800 */
[----:B------:R-:W-:Y:S01]  /*0f20*/  UISETP.NE.AND UP2, UPT, UR10, 0x2, UPT ;  /* 0x000000020a00788c */ /* 0x000fe2000bf45270 */
[----:B------:R-:W2:Y:S01]  /*0f30*/  LDC R11, c[0x0][0xb24] ;  /* 0x0002c900ff0b7b82 */ /* 0x000ea20000000800 */
[----:B------:R-:W-:-:S05]  /*0f40*/  CS2R.32 R2, SR_CgaSize ;  /* 0x0000000000027805 */ /* 0x000fca0000008a00 */
[----:B------:R-:W-:-:S06]  /*0f50*/  IMAD R2, R2, -0xa0, RZ ;  /* 0xffffff6002027824 */ /* 0x000fcc00078e02ff */
[----:B------:R-:W3:Y:S08]  /*0f60*/  LDC R2, c[0x0][R2+0x2a0] ;  /* 0x0000a80002027b82 */ /* 0x000ef00000000800 */
[----:B------:R-:W3:Y:S01]  /*0f70*/  LDC R40, c[0x0][0xb24] ;  /* 0x0002c900ff287b82 */ /* 0x000ee20000000800 */
[----:B-1----:R-:W-:-:S07]  /*0f80*/  I2FP.F32.U32 R90, R15 ;  /* 0x0000000f005a7245 */ /* 0x002fce0000201000 */
[----:B------:R-:W1:Y:S01]  /*0f90*/  S2UR UR36, SR_CTAID.Z ;  /* 0x00000000002479c3 */ /* 0x000e620000002700 */
[----:B--2---:R-:W-:Y:S01]  /*0fa0*/  ISETP.GE.AND P0, PT, R11, 0x1, PT ;  /* 0x000000010b00780c */ /* 0x004fe20003f06270 */
[----:B----4-:R-:W-:Y:S01]  /*0fb0*/  IMAD.MOV.U32 R14, RZ, RZ, R9 ;  /* 0x000000ffff0e7224 */ /* 0x010fe200078e0009 */
[----:B------:R-:W-:Y:S01]  /*0fc0*/  I2FP.F32.U32 R91, R9 ;  /* 0x00000009005b7245 */ /* 0x000fe20000201000 */
[----:B------:R-:W-:Y:S01]  /*0fd0*/  FMUL R90, R90, UR6 ;  /* 0x000000065a5a7c20 */ /* 0x000fe20008400000 */
[----:B------:R-:W2:Y:S03]  /*0fe0*/  LDCU UR6, c[0x0][0xb30] ;  /* 0x00016600ff0677ac */ /* 0x000ea60008000800 */
[----:B---3--:R-:W-:Y:S02]  /*0ff0*/  FMUL R91, R91, UR8 ;  /* 0x000000085b5b7c20 */ /* 0x008fe40008400000 */
[----:B------:R-:W3:Y:S08]  /*1000*/  F2I.U32.TRUNC.NTZ R90, R90 ;  /* 0x0000005a005a7305 */ /* 0x000ef0000020f000 */
[----:B------:R-:W4:Y:S01]  /*1010*/  F2I.U32.TRUNC.NTZ R91, R91 ;  /* 0x0000005b005b7305 */ /* 0x000f22000020f000 */
[----:B--2---:R-:W-:Y:S01]  /*1020*/  UISETP.NE.AND UP3, UPT, UR6, 0x1, UPT ;  /* 0x000000010600788c */ /* 0x004fe2000bf65270 */
[----:B---3--:R-:W-:-:S05]  /*1030*/  IADD3 R90, PT, PT, -R90, RZ, RZ ;  /* 0x000000ff5a5a7210 */ /* 0x008fca0007ffe1ff */
[----:B------:R-:W-:Y:S01]  /*1040*/  IMAD R90, R0, R90, R15 ;  /* 0x0000005a005a7224 */ /* 0x000fe200078e020f */
[----:B------:R-:W-:Y:S01]  /*1050*/  PRMT R0, RZ, 0x7610, R0 ;  /* 0x00007610ff007816 */ /* 0x000fe20000000000 */
[----:B----4-:R-:W-:-:S04]  /*1060*/  IMAD.MOV R91, RZ, RZ, -R91 ;  /* 0x000000ffff5b7224 */ /* 0x010fc800078e0a5b */
[----:B------:R-:W-:Y:S01]  /*1070*/  IMAD R91, R2, R91, R9 ;  /* 0x0000005b025b7224 */ /* 0x000fe200078e0209 */
[----:B-1----:R-:W-:Y:S06]  /*1080*/  BRA.U UP4, `(.L_x_17) ;  /* 0x0000000104247547 */ /* 0x002fec000b800000 */
[----:B------:R-:W-:Y:S01]  /*1090*/  ISETP.NE.AND P1, PT, R90, RZ, PT ;  /* 0x000000ff5a00720c */ /* 0x000fe20003f25270 */
[----:B------:R-:W-:Y:S01]  /*10a0*/  IMAD.MOV.U32 R0, RZ, RZ, 0x3 ;  /* 0x00000003ff007424 */ /* 0x000fe200078e00ff */
[C---:B------:R-:W-:Y:S02]  /*10b0*/  LOP3.LUT R2, R91.reuse, 0xfffffffe, RZ, 0xc0, !PT ;  /* 0xfffffffe5b027812 */ /* 0x040fe400078ec0ff */
[----:B------:R-:W-:Y:S02]  /*10c0*/  ISETP.LT.U32.OR P1, PT, R91, 0x2, !P1 ;  /* 0x000000025b00780c */ /* 0x000fe40004f21470 */
[----:B------:R-:W-:Y:S02]  /*10d0*/  SHF.L.U32 R0, R0, R2, RZ ;  /* 0x0000000200007219 */ /* 0x000fe400000006ff */
[----:B------:R-:W-:Y:S02]  /*10e0*/  SEL R4, RZ, 0x1, !P1 ;  /* 0x00000001ff047807 */ /* 0x000fe40004800000 */
[----:B------:R-:W-:-:S05]  /*10f0*/  SEL R3, RZ, 0x2, !P1 ;  /* 0x00000002ff037807 */ /* 0x000fca0004800000 */
[----:B------:R-:W-:-:S05]  /*1100*/  IMAD.IADD R3, R4, 0x1, R3 ;  /* 0x0000000104037824 */ /* 0x000fca00078e0203 */
[----:B------:R-:W-:Y:S02]  /*1110*/  PRMT R8, R3, 0x7610, R8 ;  /* 0x0000761003087816 */ /* 0x000fe40000000008 */
.L_x_17:
[----:B------:R-:W-:Y:S05]  /*1120*/  @!P0 BRA `(.L_x_18) ;  /* 0x0000000000b88947 */ /* 0x000fea0003800000 */
[----:B------:R-:W1:Y:S01]  /*1130*/  LDC.64 R4, c[0x0][0xb18] ;  /* 0x0002c600ff047b82 */ /* 0x000e620000000a00 */
[----:B------:R-:W-:-:S07]  /*1140*/  ISETP.NE.AND P0, PT, R11, 0x1, PT ;  /* 0x000000010b00780c */ /* 0x000fce0003f05270 */
[----:B------:R-:W2:Y:S08]  /*1150*/  LDC R14, c[0x0][0xb0c] ;  /* 0x0002c300ff0e7b82 */ /* 0x000eb00000000800 */
[----:B------:R-:W3:Y:S08]  /*1160*/  LDC R16, c[0x0][0x370] ;  /* 0x0000dc00ff107b82 */ /* 0x000ef00000000800 */
[----:B------:R-:W4:Y:S01]  /*1170*/  LDC R13, c[0x0][0x374] ;  /* 0x0000dd00ff0d7b82 */ /* 0x000f220000000800 */
[----:B-1----:R-:W-:-:S07]  /*1180*/  ISETP.NE.AND P1, PT, R4, 0x1, PT ;  /* 0x000000010400780c */ /* 0x002fce0003f25270 */
[----:B------:R-:W3:Y:S01]  /*1190*/  LDC.64 R6, c[0x0][0xb10] ;  /* 0x0002c400ff067b82 */ /* 0x000ee20000000a00 */
[----:B--2---:R-:W-:-:S07]  /*11a0*/  ISETP.NE.AND P2, PT, R14, 0x1, PT ;  /* 0x000000010e00780c */ /* 0x004fce0003f45270 */
[----:B------:R-:W1:Y:S08]  /*11b0*/  LDC R12, c[0x0][0xb20] ;  /* 0x0002c800ff0c7b82 */ /* 0x000e700000000800 */
[----:B------:R-:W2:Y:S01]  /*11c0*/  LDC.64 R2, c[0x0][0xb28] ;  /* 0x0002ca00ff027b82 */ /* 0x000ea20000000a00 */
[----:B----4-:R-:W-:-:S04]  /*11d0*/  IMAD.HI.U32 R17, R13, R5, RZ ;  /* 0x000000050d117227 */ /* 0x010fc800078e00ff */
[----:B------:R-:W-:-:S04]  /*11e0*/  IMAD.HI.U32 R5, R15, R5, RZ ;  /* 0x000000050f057227 */ /* 0x000fc800078e00ff */
[----:B---3--:R-:W-:-:S05]  /*11f0*/  IMAD.HI.U32 R18, R16, R6, RZ ;  /* 0x0000000610127227 */ /* 0x008fca00078e00ff */
[-C--:B------:R-:W-:Y:S01]  /*1200*/  @P2 SHF.R.U32.HI R16, RZ, R7.reuse, R18 ;  /* 0x00000007ff102219 */ /* 0x080fe20000011612 */
[----:B------:R-:W-:Y:S01]  /*1210*/  IMAD.HI.U32 R18, R9, R6, RZ ;  /* 0x0000000609127227 */ /* 0x000fe200078e00ff */
[-C--:B-1----:R-:W-:Y:S02]  /*1220*/  @P1 SHF.R.U32.HI R13, RZ, R12.reuse, R17 ;  /* 0x0000000cff0d1219 */ /* 0x082fe40000011611 */
[----:B------:R-:W-:Y:S02]  /*1230*/  SHF.R.U32.HI R5, RZ, R12, R5 ;  /* 0x0000000cff057219 */ /* 0x000fe40000011605 */
[----:B------:R-:W-:Y:S02]  /*1240*/  SHF.R.U32.HI R18, RZ, R7, R18 ;  /* 0x00000007ff127219 */ /* 0x000fe40000011612 */
[----:B------:R-:W-:Y:S01]  /*1250*/  SEL R5, R15, R5, !P1 ;  /* 0x000000050f057207 */ /* 0x000fe20004800000 */
[----:B--2---:R-:W-:Y:S01]  /*1260*/  IMAD.HI.U32 R17, R13, R2, RZ ;  /* 0x000000020d117227 */ /* 0x004fe200078e00ff */
[----:B------:R-:W-:-:S03]  /*1270*/  SEL R18, R9, R18, !P2 ;  /* 0x0000001209127207 */ /* 0x000fc60005000000 */
[----:B------:R-:W-:Y:S01]  /*1280*/  IMAD.HI.U32 R6, R16, R2, RZ ;  /* 0x0000000210067227 */ /* 0x000fe200078e00ff */
[----:B------:R-:W-:-:S04]  /*1290*/  @P0 SHF.R.U32.HI R13, RZ, R3, R17 ;  /* 0x00000003ff0d0219 */ /* 0x000fc80000011611 */
[----:B------:R-:W-:Y:S01]  /*12a0*/  @P0 SHF.R.U32.HI R16, RZ, R3, R6 ;  /* 0x00000003ff100219 */ /* 0x000fe20000011606 */
[----:B------:R-:W-:-:S04]  /*12b0*/  IMAD R13, R13, R11, RZ ;  /* 0x0000000b0d0d7224 */ /* 0x000fc800078e02ff */
[----:B------:R-:W-:Y:S01]  /*12c0*/  IMAD R6, R16, R11, RZ ;  /* 0x0000000b10067224 */ /* 0x000fe200078e02ff */
[----:B------:R-:W-:-:S04]  /*12d0*/  ISETP.GE.AND P1, PT, R5, R13, PT ;  /* 0x0000000d0500720c */ /* 0x000fc80003f26270 */
[----:B------:R-:W-:Y:S01]  /*12e0*/  ISETP.GE.OR P1, PT, R18, R6, P1 ;  /* 0x000000061200720c */ /* 0x000fe20000f26670 */
[----:B------:R-:W-:-:S05]  /*12f0*/  IMAD.HI.U32 R6, R5, R2, RZ ;  /* 0x0000000205067227 */ /* 0x000fca00078e00ff */
[----:B------:R-:W-:-:S04]  /*1300*/  SHF.R.U32.HI R6, RZ, R3, R6 ;  /* 0x00000003ff067219 */ /* 0x000fc80000011606 */
[----:B------:R-:W-:-:S03]  /*1310*/  SEL R6, R5, R6, !P0 ;  /* 0x0000000605067207 */ /* 0x000fc60004000000 */
[----:B------:R-:W-:Y:S01]  /*1320*/  @!P1 IMAD.HI.U32 R7, R18, R2, RZ ;  /* 0x0000000212079227 */ /* 0x000fe200078e00ff */
[----:B------:R-:W-:-:S04]  /*1330*/  IADD3 R2, PT, PT, -R6, RZ, RZ ;  /* 0x000000ff06027210 */ /* 0x000fc80007ffe1ff */
[----:B------:R-:W-:Y:S01]  /*1340*/  @!P1 SHF.R.U32.HI R3, RZ, R3, R7 ;  /* 0x00000003ff039219 */ /* 0x000fe20000011607 */
[----:B------:R-:W-:Y:S01]  /*1350*/  IMAD R2, R11, R2, R5 ;  /* 0x000000020b027224 */ /* 0x000fe200078e0205 */
[----:B------:R-:W-:Y:S02]  /*1360*/  IADD3 R7, PT, PT, -R5, RZ, RZ ;  /* 0x000000ff05077210 */ /* 0x000fe40007ffe1ff */
[----:B------:R-:W-:-:S03]  /*1370*/  @!P1 SEL R3, R18, R3, !P0 ;  /* 0x0000000312039207 */ /* 0x000fc60004000000 */
[----:B------:R-:W-:Y:S02]  /*1380*/  IMAD R7, R4, R7, R15 ;  /* 0x0000000704077224 */ /* 0x000fe400078e020f */
[--C-:B------:R-:W-:Y:S02]  /*1390*/  @!P1 IMAD.IADD R6, R6, 0x1, -R3.reuse ;  /* 0x0000000106069824 */ /* 0x100fe400078e0a03 */
[----:B------:R-:W-:Y:S01]  /*13a0*/  @!P1 IMAD R3, R2, R16, R3 ;  /* 0x0000001002039224 */ /* 0x000fe200078e0203 */
[----:B------:R-:W-:Y:S01]  /*13b0*/  IADD3 R2, PT, PT, -R18, RZ, RZ ;  /* 0x000000ff12027210 */ /* 0x000fe20007ffe1ff */
[----:B------:R-:W-:Y:S02]  /*13c0*/  @!P1 IMAD R5, R6, R11, R18 ;  /* 0x0000000b06059224 */ /* 0x000fe400078e0212 */
[----:B------:R-:W-:Y:S02]  /*13d0*/  @!P1 IMAD.MOV.U32 R18, RZ, RZ, R3 ;  /* 0x000000ffff129224 */ /* 0x000fe400078e0003 */
[----:B------:R-:W-:-:S02]  /*13e0*/  IMAD R2, R14, R2, R9 ;  /* 0x000000020e027224 */ /* 0x000fc400078e0209 */
[----:B------:R-:W-:Y:S02]  /*13f0*/  IMAD R15, R5, R4, R7 ;  /* 0x00000004050f7224 */ /* 0x000fe400078e0207 */
[----:B------:R-:W-:Y:S02]  /*1400*/  IMAD R14, R18, R14, R2 ;  /* 0x0000000e120e7224 */ /* 0x000fe400078e0202 */
.L_x_18:
[----:B------:R-:W-:Y:S05]  /*1410*/  BRA.U UP3, `(.L_x_19) ;  /* 0x0000000103407547 */ /* 0x000fea000b800000 */
[----:B------:R-:W1:Y:S08]  /*1420*/  LDC.64 R4, c[0x0][0xb10] ;  /* 0x0002c400ff047b82 */ /* 0x000e700000000a00 */
[----:B------:R-:W2:Y:S08]  /*1430*/  LDC.64 R2, c[0x0][0xb18] ;  /* 0x0002c600ff027b82 */ /* 0x000eb00000000a00 */
[----:B------:R-:W3:Y:S08]  /*1440*/  LDC R6, c[0x0][0xb20] ;  /* 0x0002c800ff067b82 */ /* 0x000ef00000000800 */
[----:B------:R-:W4:Y:S01]  /*1450*/  LDC R7, c[0x0][0xb0c] ;  /* 0x0002c300ff077b82 */ /* 0x000f220000000800 */
[----:B-1----:R-:W-:-:S05]  /*1460*/  IMAD.HI.U32 R4, R14, R4, RZ ;  /* 0x000000040e047227 */ /* 0x002fca00078e00ff */
[----:B------:R-:W-:Y:S01]  /*1470*/  SHF.R.U32.HI R4, RZ, R5, R4 ;  /* 0x00000005ff047219 */ /* 0x000fe20000011604 */
[----:B--2---:R-:W-:Y:S01]  /*1480*/  IMAD.HI.U32 R3, R15, R3, RZ ;  /* 0x000000030f037227 */ /* 0x004fe200078e00ff */
[----:B------:R-:W-:-:S04]  /*1490*/  ISETP.NE.AND P0, PT, R2, 0x1, PT ;  /* 0x000000010200780c */ /* 0x000fc80003f05270 */
[----:B---3--:R-:W-:-:S04]  /*14a0*/  SHF.R.U32.HI R3, RZ, R6, R3 ;  /* 0x00000006ff037219 */ /* 0x008fc80000011603 */
[----:B------:R-:W-:Y:S02]  /*14b0*/  SEL R3, R15, R3, !P0 ;  /* 0x000000030f037207 */ /* 0x000fe40004000000 */
[----:B----4-:R-:W-:-:S04]  /*14c0*/  ISETP.NE.AND P1, PT, R7, 0x1, PT ;  /* 0x000000010700780c */ /* 0x010fc80003f25270 */
[----:B------:R-:W-:-:S05]  /*14d0*/  SEL R5, R14, R4, !P1 ;  /* 0x000000040e057207 */ /* 0x000fca0004800000 */
[----:B------:R-:W-:Y:S02]  /*14e0*/  IMAD.IADD R4, R3, 0x1, -R5 ;  /* 0x0000000103047824 */ /* 0x000fe400078e0a05 */
[----:B------:R-:W-:Y:S02]  /*14f0*/  IMAD.IADD R3, R5, 0x1, -R3 ;  /* 0x0000000105037824 */ /* 0x000fe400078e0a03 */
[----:B------:R-:W-:Y:S02]  /*1500*/  IMAD R14, R4, R7, R14 ;  /* 0x00000007040e7224 */ /* 0x000fe400078e020e */
[----:B------:R-:W-:Y:S02]  /*1510*/  IMAD R15, R3, R2, R15 ;  /* 0x00000002030f7224 */ /* 0x000fe400078e020f */
.L_x_19:
[----:B------:R-:W-:Y:S05]  /*1520*/  BRA.U !UP1, `(.L_x_20) ;  /* 0x00000001090c7547 */ /* 0x000fea000b800000 */
[----:B------:R-:W-:Y:S01]  /*1530*/  UCGABAR_WAIT ;  /* 0x0000000000007dc7 */ /* 0x000fe20008000000 */
[----:B------:R-:W-:Y:S01]  /*1540*/  CCTL.IVALL ;  /* 0x00000000ff00798f */ /* 0x000fe20002000000 */
[----:B------:R-:W-:Y:S05]  /*1550*/  BRA `(.L_x_21) ;  /* 0x0000000000047947 */ /* 0x000fea0003800000 */
.L_x_20:
[----:B------:R-:W-:Y:S06]  /*1560*/  BAR.SYNC.DEFER_BLOCKING 0x0 ;  /* 0x0000000000007b1d */ /* 0x000fec0000010000 */
.L_x_21:
[----:B------:R-:W-:Y:S05]  /*1570*/  BRA.U UP2, `(.L_x_22) ;  /* 0x00000015020c7547 */ /* 0x000fea000b800000 */
[----:B------:R-:W1:Y:S01]  /*1580*/  LDCU UR15, c[0x0][0x38c] ;  /* 0x00007180ff0f77ac */ /* 0x000e620008000800 */
[----:B------:R-:W2:Y:S01]  /*1590*/  LDC R8, c[0x0][0x370] ;  /* 0x0000dc00ff087b82 */ /* 0x000ea20000000800 */
[C---:B------:R-:W-:Y:S01]  /*15a0*/  IMAD.SHL.U32 R19, R9.reuse, 0x40, RZ ;  /* 0x0000004009137824 */ /* 0x040fe200078e00ff */
[----:B------:R-:W-:Y:S01]  /*15b0*/  PLOP3.LUT P1, PT, PT, PT, UP5, 0x80, 0x8 ;  /* 0x000000000008781c */ /* 0x000fe20003f2f058 */
[----:B------:R-:W-:Y:S01]  /*15c0*/  UISETP.NE.AND UP1, UPT, UR10, URZ, UPT ;  /* 0x000000ff0a00728c */ /* 0x000fe2000bf25270 */
[----:B------:R-:W-:Y:S01]  /*15d0*/  ISETP.NE.AND P4, PT, R10, RZ, P5 ;  /* 0x000000ff0a00720c */ /* 0x000fe20002f85270 */
[----:B------:R-:W-:Y:S01]  /*15e0*/  IMAD.SHL.U32 R18, R9, 0x80, RZ ;  /* 0x0000008009127824 */ /* 0x000fe200078e00ff */
[----:B------:R-:W-:Y:S01]  /*15f0*/  PLOP3.LUT P1, PT, P1, PT, PT, 0x8, 0x80 ;  /* 0x000000000080781c */ /* 0x000fe20000f2e170 */
[----:B------:R-:W-:Y:S01]  /*1600*/  IMAD.MOV.U32 R17, RZ, RZ, 0x1 ;  /* 0x00000001ff117424 */ /* 0x000fe200078e00ff */
[----:B------:R-:W3:Y:S01]  /*1610*/  LDC R0, c[0x0][0x374] ;  /* 0x0000dd00ff007b82 */ /* 0x000ee20000000800 */
[----:B------:R-:W-:Y:S01]  /*1620*/  IMAD.MOV.U32 R16, RZ, RZ, RZ ;  /* 0x000000ffff107224 */ /* 0x000fe200078e00ff */
[----:B------:R-:W-:Y:S01]  /*1630*/  CS2R R12, SRZ ;  /* 0x00000000000c7805 */ /* 0x000fe2000001ff00 */
[----:B------:R-:W-:Y:S01]  /*1640*/  IMAD.MOV.U32 R11, RZ, RZ, 0x1 ;  /* 0x00000001ff0b7424 */ /* 0x000fe200078e00ff */
[----:B------:R-:W-:Y:S01]  /*1650*/  LOP3.LUT R19, R19, 0x40, RZ, 0xc0, !PT ;  /* 0x0000004013137812 */ /* 0x000fe200078ec0ff */
[----:B------:R-:W4:Y:S01]  /*1660*/  LDCU.64 UR30, c[0x0][0x348] ;  /* 0x00006900ff1e77ac */ /* 0x000f220008000a00 */
[----:B-1----:R-:W-:-:S02]  /*1670*/  UIADD3 UR4, UPT, UPT, UR15, 0x7f, URZ ;  /* 0x0000007f0f047890 */ /* 0x002fc4000fffe0ff */
[----:B------:R-:W-:Y:S02]  /*1680*/  USEL UR7, UR7, 0x2, UP1 ;  /* 0x0000000207077887 */ /* 0x000fe40008800000 */
[----:B------:R-:W-:Y:S01]  /*1690*/  USHF.R.S32.HI UR22, URZ, 0x1f, UR4 ;  /* 0x0000001fff167899 */ /* 0x000fe20008011404 */
[----:B------:R-:W-:-:S03]  /*16a0*/  UMOV UR13, URZ ;  /* 0x000000ff000d7c82 */ /* 0x000fc60008000000 */
[----:B------:R-:W-:Y:S02]  /*16b0*/  ULEA.HI UR22, UR22, UR4, URZ, 0x7 ;  /* 0x0000000416167291 */ /* 0x000fe4000f8f38ff */
[----:B------:R-:W-:Y:S02]  /*16c0*/  UIADD3 UR4, UPT, UPT, UR15, -0x1, URZ ;  /* 0xffffffff0f047890 */ /* 0x000fe4000fffe0ff */
[----:B------:R-:W-:Y:S02]  /*16d0*/  USHF.R.S32.HI UR22, URZ, 0x7, UR22 ;  /* 0x00000007ff167899 */ /* 0x000fe40008011416 */
[----:B------:R-:W-:Y:S02]  /*16e0*/  UISETP.GE.U32.AND UP2, UPT, UR4, -0xff, UPT ;  /* 0xffffff010400788c */ /* 0x000fe4000bf46070 */
[----:B------:R-:W-:Y:S02]  /*16f0*/  UISETP.LT.U32.AND UP0, UPT, UR22, 0x4, UPT ;  /* 0x000000041600788c */ /* 0x000fe4000bf01070 */
[----:B------:R-:W-:-:S02]  /*1700*/  UIADD3 UR15, UPT, UPT, UR15, 0xfe, URZ ;  /* 0x000000fe0f0f7890 */ /* 0x000fc4000fffe0ff */
[----:B------:R-:W-:-:S04]  /*1710*/  USEL UR21, UR22, 0x4, UP0 ;  /* 0x0000000416157887 */ /* 0x000fc80008000000 */
[----:B------:R-:W-:Y:S02]  /*1720*/  UIADD3 UR6, UPT, UPT, UR21, -0x1, URZ ;  /* 0xffffffff15067890 */ /* 0x000fe4000fffe0ff */
[----:B------:R-:W-:Y:S02]  /*1730*/  @UP2 UIADD3 UR6, UPT, UPT, UR21, URZ, URZ ;  /* 0x000000ff15062290 */ /* 0x000fe4000fffe0ff */
[----:B------:R-:W-:Y:S02]  /*1740*/  UIADD3 UR14, UPT, UPT, UR22, -UR21, URZ ;  /* 0x80000015160e7290 */ /* 0x000fe4000fffe0ff */
[----:B------:R-:W-:Y:S02]  /*1750*/  UIADD3 UR5, UPT, UPT, UR6, 0x1, URZ ;  /* 0x0000000106057890 */ /* 0x000fe4000fffe0ff */
[----:B--2-4-:R-:W-:-:S12]  /*1760*/  UIADD3 UR6, UPT, UPT, -UR6, URZ, URZ ;  /* 0x000000ff06067290 */ /* 0x014fd8000fffe1ff */
.L_x_42:
[----:B------:R-:W-:Y:S01]  /*1770*/  UISETP.NE.AND UP0, UPT, UR37, URZ, UPT ;  /* 0x000000ff2500728c */ /* 0x000fe2000bf05270 */
[----:B------:R-:W1:Y:S08]  /*1780*/  S2UR UR37, SR_CgaCtaId ;  /* 0x00000000002579c3 */ /* 0x000e700000008800 */
[----:B------:R-:W-:Y:S05]  /*1790*/  BRA.U UP0, `(.L_x_23) ;  /* 0x0000000100347547 */ /* 0x000fea000b800000 */
[----:B------:R-:W2:Y:S01]  /*17a0*/  S2R R2, SR_CgaCtaId ;  /* 0x0000000000027919 */ /* 0x000ea20000008800 */
[----:B------:R-:W-:-:S04]  /*17b0*/  MOV R3, 0x400 ;  /* 0x0000040000037802 */ /* 0x000fc80000000f00 */
[----:B--2---:R-:W-:Y:S02]  /*17c0*/  LEA R2, R2, R3, 0x18 ;  /* 0x0000000302027211 */ /* 0x004fe400078ec0ff */
[----:B------:R-:W-:-:S03]  /*17d0*/  SHF.L.U32 R3, R11, 0x1f, RZ ;  /* 0x0000001f0b037819 */ /* 0x000fc600000006ff */
[----:B------:R-:W-:-:S04]  /*17e0*/  IMAD R2, R12, 0x8, R2 ;  /* 0x000000080c027824 */ /* 0x000fc800078e0202 */
[----:B------:R-:W2:Y:S02]  /*17f0*/  SYNCS.PHASECHK.TRANS64.TRYWAIT P0, [R2+URZ+0x100], R3 ;  /* 0x00010003020075a7 */ /* 0x000ea400080011ff */
[----:B--2---:R-:W-:Y:S05]  /*1800*/  @!P0 BRA `(.L_x_24) ;  /* 0x0000007c00dc8947 */ /* 0x004fea0003800000 */
.L_x_149:
[----:B------:R-:W-:Y:S01]  /*1810*/  VIADD R12, R12, 0x1 ;  /* 0x000000010c0c7836 */ /* 0x000fe20000000000 */
[----:B------:R2:W-:Y:S04]  /*1820*/  SYNCS.ARRIVE.TRANS64.A1T0 RZ, [R2+URZ+0xf0], RZ ;  /* 0x0000f0ff02ff79a7 */ /* 0x0005e800081000ff */
[----:B------:R-:W-:-:S04]  /*1830*/  ISETP.NE.AND P0, PT, R12, 0x2, PT ;  /* 0x000000020c00780c */ /* 0x000fc80003f05270 */
[----:B------:R-:W-:Y:S02]  /*1840*/  SEL R12, R12, RZ, P0 ;  /* 0x000000ff0c0c7207 */ /* 0x000fe40000000000 */
[----:B--2---:R-:W-:-:S04]  /*1850*/  SEL R2, RZ, 0x1, P0 ;  /* 0x00000001ff027807 */ /* 0x004fc80000000000 */
[----:B------:R-:W-:-:S07]  /*1860*/  LOP3.LUT R11, R11, R2, RZ, 0x3c, !PT ;  /* 0x000000020b0b7212 */ /* 0x000fce00078e3cff */
.L_x_23:
[----:B------:R-:W-:Y:S01]  /*1870*/  UMOV UR4, 0x400 ;  /* 0x0000040000047882 */ /* 0x000fe20000000000 */
[----:B------:R-:W-:Y:S01]  /*1880*/  SHF.L.U32 R2, R17, 0x1f, RZ ;  /* 0x0000001f11027819 */ /* 0x000fe200000006ff */
[----:B-1----:R-:W-:Y:S01]  /*1890*/  ULEA UR4, UR37, UR4, 0x18 ;  /* 0x0000000425047291 */ /* 0x002fe2000f8ec0ff */
[----:B------:R-:W-:Y:S01]  /*18a0*/  R2UR UR35, R18 ;  /* 0x00000000122372ca */ /* 0x000fe200000e0000 */
[----:B------:R-:W-:Y:S01]  /*18b0*/  UISETP.GE.U32.AND UP0, UPT, UR15, 0xff, UPT ;  /* 0x000000ff0f00788c */ /* 0x000fe2000bf06070 */
[----:B------:R-:W-:Y:S01]  /*18c0*/  R2UR UR19, R19 ;  /* 0x00000000131372ca */ /* 0x000fe200000e0000 */
[----:B------:R-:W-:Y:S01]  /*18d0*/  ULEA UR8, UR13, UR4, 0x3 ;  /* 0x000000040d087291 */ /* 0x000fe2000f8e18ff */
[----:B------:R-:W-:-:S08]  /*18e0*/  UMOV UR23, URZ ;  /* 0x000000ff00177c82 */ /* 0x000fd00008000000 */
[----:B------:R1:W2:Y:S01]  /*18f0*/  SYNCS.PHASECHK.TRANS64.TRYWAIT P0, [UR8+0x20], R2 ;  /* 0x00002002ff0075a7 */ /* 0x0002a20008001108 */
[----:B------:R-:W-:-:S13]  /*1900*/  R2UR UR8, R15 ;  /* 0x000000000f0872ca */ /* 0x000fda00000e0000 */
[----:B------:R-:W-:Y:S01]  /*1910*/  ULEA UR19, UR8, UR19, 0x7 ;  /* 0x0000001308137291 */ /* 0x000fe2000f8e38ff */
[----:B-1----:R-:W-:-:S05]  /*1920*/  LEA.HI R2, R14, R14, RZ, 0x1 ;  /* 0x0000000e0e027211 */ /* 0x002fca00078f08ff */
[----:B------:R-:W-:-:S05]  /*1930*/  IMAD.SHL.U32 R2, R2, 0x80, RZ ;  /* 0x0000008002027824 */ /* 0x000fca00078e00ff */
[----:B------:R-:W-:-:S04]  /*1940*/  LOP3.LUT R2, R2, 0xffffff00, RZ, 0xc0, !PT ;  /* 0xffffff0002027812 */ /* 0x000fc800078ec0ff */
[----:B------:R-:W-:-:S13]  /*1950*/  R2UR UR9, R2 ;  /* 0x00000000020972ca */ /* 0x000fda00000e0000 */
[----:B------:R-:W-:Y:S01]  /*1960*/  ULOP3.LUT UR35, UR9, 0x80, UR35, 0xf8, !UPT ;  /* 0x0000008009237892 */ /* 0x000fe2000f8ef823 */
[----:B------:R-:W-:Y:S11]  /*1970*/  BRA.U !UP0, `(.L_x_25) ;  /* 0x0000000108f07547 */ /* 0x000ff6000b800000 */
[----:B------:R-:W-:Y:S01]  /*1980*/  UMOV UR29, UR6 ;  /* 0x00000006001d7c82 */ /* 0x000fe20008000000 */
[----:B------:R-:W-:Y:S01]  /*1990*/  UMOV UR44, UR13 ;  /* 0x0000000d002c7c82 */ /* 0x000fe20008000000 */
[----:B------:R-:W-:-:S05]  /*19a0*/  UMOV UR26, 0x40 ;  /* 0x00000040001a7882 */ /* 0x000fca0000000000 */
.L_x_31:
[----:B------:R-:W-:Y:S01]  /*19b0*/  ULEA UR33, UR44, UR4, 0x3 ;  /* 0x000000042c217291 */ /* 0x000fe2000f8e18ff */
[----:B------:R-:W-:Y:S01]  /*19c0*/  @P5 MOV R3, 0x18000 ;  /* 0x0001800000035802 */ /* 0x000fe20000000f00 */
[----:B--2-4-:R-:W-:Y:S10]  /*19d0*/  @P0 BRA `(.L_x_26) ;  /* 0x00000000000c0947 */ /* 0x014ff40003800000 */
[----:B------:R-:W-:-:S04]  /*19e0*/  SHF.L.U32 R4, R17, 0x1f, RZ ;  /* 0x0000001f11047819 */ /* 0x000fc800000006ff */
[----:B------:R-:W1:Y:S02]  /*19f0*/  SYNCS.PHASECHK.TRANS64.TRYWAIT P0, [UR33+0x20], R4 ;  /* 0x00002004ff0075a7 */ /* 0x000e640008001121 */
[----:B-1----:R-:W-:Y:S05]  /*1a00*/  @!P0 BRA `(.L_x_27) ;  /* 0x0000007c00708947 */ /* 0x002fea0003800000 */
.L_x_26:
[----:B------:R2:W-:Y:S01]  /*1a10*/  @P5 SYNCS.ARRIVE.TRANS64 RZ, [UR33], R3 ;  /* 0x00000003ffff59a7 */ /* 0x0005e20008000021 */
[----:B------:R-:W-:Y:S02]  /*1a20*/  ULOP3.LUT UR8, UR7, 0x2, URZ, 0xfc, !UPT ;  /* 0x0000000207087892 */ /* 0x000fe4000f8efcff */
[----:B------:R-:W-:Y:S02]  /*1a30*/  UIADD3 UR29, UPT, UPT, UR29, 0x1, URZ ;  /* 0x000000011d1d7890 */ /* 0x000fe4000fffe0ff */
[----:B------:R-:W-:Y:S02]  /*1a40*/  UISETP.NE.AND UP0, UPT, UR8, 0x2, UPT ;  /* 0x000000020800788c */ /* 0x000fe4000bf05270 */
[----:B------:R-:W-:-:S07]  /*1a50*/  UISETP.NE.AND UP2, UPT, UR29, 0x1, UPT ;  /* 0x000000011d00788c */ /* 0x000fce000bf45270 */
[----:B------:R-:W-:Y:S05]  /*1a60*/  BRA.U UP0, `(.L_x_28) ;  /* 0x0000000100047547 */ /* 0x000fea000b800000 */
[----:B------:R-:W-:Y:S05]  /*1a70*/  BPT.TRAP 0x1 ;  /* 0x000000040000795c */ /* 0x000fea0000300000 */
.L_x_28:
[----:B------:R-:W-:Y:S04]  /*1a80*/  BSSY.RECONVERGENT B0, `(.L_x_29) ;  /* 0x0000003000007945 */ /* 0x000fe80003800200 */
[----:B------:R-:W-:Y:S05]  /*1a90*/  @!P4 BRA `(.L_x_30) ;  /* 0x000000000004c947 */ /* 0x000fea0003800000 */
[----:B------:R-:W-:Y:S05]  /*1aa0*/  BPT.TRAP 0x1 ;  /* 0x000000040000795c */ /* 0x000fea0000300000 */
.L_x_30:
[----:B------:R-:W-:Y:S05]  /*1ab0*/  BSYNC.RECONVERGENT B0 ;  /* 0x0000000000007941 */ /* 0x000fea0003800200 */
.L_x_29:
[----:B------:R-:W-:Y:S02]  /*1ac0*/  UIADD3 UR13, UPT, UPT, UR44, 0x1, URZ ;  /* 0x000000012c0d7890 */ /* 0x000fe4000fffe0ff */
[----:B------:R-:W-:Y:S02]  /*1ad0*/  ULEA UR24, UR44, UR4, 0xf ;  /* 0x000000042c187291 */ /* 0x000fe4000f8e78ff */
[----:B------:R-:W-:Y:S02]  /*1ae0*/  UISETP.NE.AND UP0, UPT, UR13, 0x4, UPT ;  /* 0x000000040d00788c */ /* 0x000fe4000bf05270 */
[----:B------:R-:W-:Y:S02]  /*1af0*/  UIADD3 UR42, UP1, UPT, UR30, 0x80, URZ ;  /* 0x000000801e2a7890 */ /* 0x000fe4000ff3e0ff */
[----:B------:R-:W-:Y:S02]  /*1b00*/  USEL UR9, URZ, 0x1, UP0 ;  /* 0x00000001ff097887 */ /* 0x000fe40008000000 */
[----:B------:R-:W-:-:S02]  /*1b10*/  USEL UR13, UR13, URZ, UP0 ;  /* 0x000000ff0d0d7287 */ /* 0x000fc40008000000 */
[----:B------:R-:W-:Y:S02]  /*1b20*/  UIADD3 UR40, UP0, UPT, UR30, 0x180, URZ ;  /* 0x000001801e287890 */ /* 0x000fe4000ff1e0ff */
[----:B------:R-:W-:Y:S01]  /*1b30*/  ULEA UR8, UR13, UR4, 0x3 ;  /* 0x000000040d087291 */ /* 0x000fe2000f8e18ff */
[----:B------:R-:W-:Y:S01]  /*1b40*/  LOP3.LUT R17, R17, UR9, RZ, 0x3c, !PT ;  /* 0x0000000911117c12 */ /* 0x000fe2000f8e3cff */
[----:B------:R-:W-:Y:S02]  /*1b50*/  UIADD3 UR34, UPT, UPT, UR26, -0x40, URZ ;  /* 0xffffffc01a227890 */ /* 0x000fe4000fffe0ff */
[----:B------:R-:W-:Y:S01]  /*1b60*/  ULOP3.LUT UR33, UR33, 0xfefffff8, URZ, 0xc0, !UPT ;  /* 0xfefffff821217892 */ /* 0x000fe2000f8ec0ff */
[----:B-1----:R-:W-:Y:S01]  /*1b70*/  SHF.L.U32 R2, R17, 0x1f, RZ ;  /* 0x0000001f11027819 */ /* 0x002fe200000006ff */
[----:B------:R-:W-:Y:S02]  /*1b80*/  UIADD3.X UR43, UPT, UPT, URZ, UR31, URZ, UP1, !UPT ;  /* 0x0000001fff2b7290 */ /* 0x000fe40008ffe4ff */
[----:B------:R-:W-:Y:S01]  /*1b90*/  UIADD3 UR32, UPT, UPT, UR24, 0x8400, URZ ;  /* 0x0000840018207890 */ /* 0x000fe2000fffe0ff */
[----:B------:R1:W4:Y:S01]  /*1ba0*/  SYNCS.PHASECHK.TRANS64.TRYWAIT P0, [UR8+0x20], R2 ;  /* 0x00002002ff0075a7 */ /* 0x0003220008001108 */
[----:B------:R-:W-:-:S02]  /*1bb0*/  ULEA UR8, UR44, UR4, 0xe ;  /* 0x000000042c087291 */ /* 0x000fc4000f8e70ff */
[----:B------:R-:W-:Y:S02]  /*1bc0*/  UIADD3 UR24, UPT, UPT, UR24, 0xc400, URZ ;  /* 0x0000c40018187890 */ /* 0x000fe4000fffe0ff */
[----:B------:R-:W-:Y:S02]  /*1bd0*/  UIADD3.X UR41, UPT, UPT, URZ, UR31, URZ, UP0, !UPT ;  /* 0x0000001fff297290 */ /* 0x000fe400087fe4ff */
[----:B------:R-:W-:Y:S02]  /*1be0*/  UIADD3 UR16, UPT, UPT, UR8, 0x28400, URZ ;  /* 0x0002840008107890 */ /* 0x000fe4000fffe0ff */
[----:B------:R-:W-:Y:S01]  /*1bf0*/  UIADD3 UR8, UPT, UPT, UR8, 0x2a400, URZ ;  /* 0x0002a40008087890 */ /* 0x000fe2000fffe0ff */
[----:B------:R-:W-:Y:S01]  /*1c00*/  UMOV UR38, 0x0 ;  /* 0x0000000000267882 */ /* 0x000fe20000000000 */
[----:B------:R-:W-:Y:S01]  /*1c10*/  UMOV UR39, 0x10000000 ;  /* 0x1000000000277882 */ /* 0x000fe20000000000 */
[----:B------:R-:W-:Y:S01]  /*1c20*/  UMOV UR27, UR35 ;  /* 0x00000023001b7c82 */ /* 0x000fe20008000000 */
[----:B------:R-:W-:Y:S01]  /*1c30*/  UMOV UR28, UR36 ;  /* 0x00000024001c7c82 */ /* 0x000fe20008000000 */
[----:B------:R-:W-:Y:S01]  /*1c40*/  UMOV UR25, UR33 ;  /* 0x0000002100197c82 */ /* 0x000fe20008000000 */
[----:B------:R-:W-:Y:S01]  /*1c50*/  UMOV UR20, UR36 ;  /* 0x0000002400147c82 */ /* 0x000fe20008000000 */
[----:B------:R-:W-:Y:S01]  /*1c60*/  UMOV UR17, UR33 ;  /* 0x0000002100117c82 */ /* 0x000fe20008000000 */
[----:B------:R-:W-:Y:S01]  /*1c70*/  UMOV UR18, UR34 ;  /* 0x0000002200127c82 */ /* 0x000fe20008000000 */
[----:B------:R-:W-:Y:S01]  /*1c80*/  UTMALDG.3D.2CTA [UR32], [UR42], desc[UR38] ;  /* 0x000026202a0075b4 */ /* 0x000fe20008211000 */
[----:B------:R-:W-:Y:S01]  /*1c90*/  UMOV UR10, UR26 ;  /* 0x0000001a000a7c82 */ /* 0x000fe20008000000 */
[----:B------:R-:W-:Y:S01]  /*1ca0*/  UMOV UR11, UR19 ;  /* 0x00000013000b7c82 */ /* 0x000fe20008000000 */
[----:B------:R-:W-:Y:S01]  /*1cb0*/  UMOV UR12, UR36 ;  /* 0x00000024000c7c82 */ /* 0x000fe20008000000 */
[----:B------:R-:W-:Y:S01]  /*1cc0*/  UMOV UR9, UR33 ;  /* 0x0000002100097c82 */ /* 0x000fe20008000000 */
[----:B------:R-:W-:Y:S01]  /*1cd0*/  UMOV UR23, UR5 ;  /* 0x0000000500177c82 */ /* 0x000fe20008000000 */
[----:B------:R-:W-:Y:S01]  /*1ce0*/  UMOV UR44, UR13 ;  /* 0x0000000d002c7c82 */ /* 0x000fe20008000000 */
[----:B------:R2:W-:Y:S01]  /*1cf0*/  UTMALDG.3D.2CTA [UR24], [UR42], desc[UR38] ;  /* 0x000026182a0075b4 */ /* 0x0005e20008211000 */
[----:B------:R1:W-:Y:S01]  /*1d00*/  UTMALDG.3D.2CTA [UR16], [UR40], desc[UR38] ;  /* 0x00002610280075b4 */ /* 0x0003e20008211000 */
[----:B------:R1:W-:Y:S01]  /*1d10*/  UTMALDG.3D.2CTA [UR8], [UR40], desc[UR38] ;  /* 0x00002608280075b4 */ /* 0x0003e20008211000 */
[----:B--2---:R-:W-:Y:S01]  /*1d20*/  UIADD3 UR26, UPT, UPT, UR26, 0x80, URZ ;  /* 0x000000801a1a7890 */ /* 0x004fe2000fffe0ff */
[----:B-1----:R-:W-:Y:S11]  /*1d30*/  BRA.U UP2, `(.L_x_31) ;  /* 0xfffffffd021c7547 */ /* 0x002ff6000b83ffff */
.L_x_25:
[----:B------:R-:W-:Y:S01]  /*1d40*/  ULEA UR8, UR13, UR4, 0x3 ;  /* 0x000000040d087291 */ /* 0x000fe2000f8e18ff */
[----:B------:R-:W-:Y:S01]  /*1d50*/  SHF.L.U32 R2, R17, 0x1f, RZ ;  /* 0x0000001f11027819 */ /* 0x000fe200000006ff */
[----:B------:R-:W-:Y:S01]  /*1d60*/  @!P1 SYNCS.ARRIVE.TRANS64.A1T0 RZ, [UR4+0x88], RZ ;  /* 0x000088ffffff99a7 */ /* 0x000fe20008100004 */
[----:B------:R-:W-:-:S06]  /*1d70*/  UISETP.GT.AND UP0, UPT, UR22, UR21, UPT ;  /* 0x000000151600728c */ /* 0x000fcc000bf04270 */
[----:B--2-4-:R1:W2:Y:S03]  /*1d80*/  SYNCS.PHASECHK.TRANS64.TRYWAIT P0, [UR8+0x20], R2 ;  /* 0x00002002ff0075a7 */ /* 0x0142a60008001108 */
[----:B------:R-:W-:Y:S05]  /*1d90*/  BRA.U !UP0, `(.L_x_32) ;  /* 0x0000000108e87547 */ /* 0x000fea000b800000 */
[----:B------:R-:W-:Y:S01]  /*1da0*/  UIADD3 UR29, UPT, UPT, UR14, UR23, URZ ;  /* 0x000000170e1d7290 */ /* 0x000fe2000fffe0ff */
[----:B------:R-:W-:-:S11]  /*1db0*/  UMOV UR44, UR13 ;  /* 0x0000000d002c7c82 */ /* 0x000fd60008000000 */
.L_x_38:
[----:B------:R-:W-:Y:S01]  /*1dc0*/  ULEA UR33, UR44, UR4, 0x3 ;  /* 0x000000042c217291 */ /* 0x000fe2000f8e18ff */
[----:B--2---:R-:W-:Y:S01]  /*1dd0*/  @P5 MOV R3, 0x18000 ;  /* 0x0001800000035802 */ /* 0x004fe20000000f00 */
[----:B-12---:R-:W-:Y:S10]  /*1de0*/  @P0 BRA `(.L_x_33) ;  /* 0x00000000000c0947 */ /* 0x006ff40003800000 */
[----:B------:R-:W-:-:S04]  /*1df0*/  SHF.L.U32 R4, R17, 0x1f, RZ ;  /* 0x0000001f11047819 */ /* 0x000fc800000006ff */
[----:B------:R-:W2:Y:S02]  /*1e00*/  SYNCS.PHASECHK.TRANS64.TRYWAIT P0, [UR33+0x20], R4 ;  /* 0x00002004ff0075a7 */ /* 0x000ea40008001121 */
[----:B--2---:R-:W-:Y:S05]  /*1e10*/  @!P0 BRA `(.L_x_34) ;  /* 0x0000007800848947 */ /* 0x004fea0003800000 */
.L_x_33:
[----:B------:R2:W-:Y:S01]  /*1e20*/  @P5 SYNCS.ARRIVE.TRANS64 RZ, [UR33], R3 ;  /* 0x00000003ffff59a7 */ /* 0x0005e20008000021 */
[----:B------:R-:W-:-:S04]  /*1e30*/  ULOP3.LUT UR8, UR7, 0x2, URZ, 0xfc, !UPT ;  /* 0x0000000207087892 */ /* 0x000fc8000f8efcff */
[----:B------:R-:W-:-:S09]  /*1e40*/  UISETP.NE.AND UP0, UPT, UR8, 0x2, UPT ;  /* 0x000000020800788c */ /* 0x000fd2000bf05270 */
[----:B------:R-:W-:Y:S05]  /*1e50*/  BRA.U UP0, `(.L_x_35) ;  /* 0x0000000100047547 */ /* 0x000fea000b800000 */
[----:B------:R-:W-:Y:S05]  /*1e60*/  BPT.TRAP 0x1 ;  /* 0x000000040000795c */ /* 0x000fea0000300000 */
.L_x_35:
[----:B------:R-:W-:Y:S04]  /*1e70*/  BSSY.RECONVERGENT B0, `(.L_x_36) ;  /* 0x0000003000007945 */ /* 0x000fe80003800200 */
[----:B------:R-:W-:Y:S05]  /*1e80*/  @!P4 BRA `(.L_x_37) ;  /* 0x000000000004c947 */ /* 0x000fea0003800000 */
[----:B------:R-:W-:Y:S05]  /*1e90*/  BPT.TRAP 0x1 ;  /* 0x000000040000795c */ /* 0x000fea0000300000 */
.L_x_37:
[----:B------:R-:W-:Y:S05]  /*1ea0*/  BSYNC.RECONVERGENT B0 ;  /* 0x0000000000007941 */ /* 0x000fea0003800200 */
.L_x_36:
[----:B------:R-:W-:Y:S02]  /*1eb0*/  UIADD3 UR13, UPT, UPT, UR44, 0x1, URZ ;  /* 0x000000012c0d7890 */ /* 0x000fe4000fffe0ff */
[----:B------:R-:W-:Y:S02]  /*1ec0*/  ULEA UR24, UR44, UR4, 0xf ;  /* 0x000000042c187291 */ /* 0x000fe4000f8e78ff */
[----:B------:R-:W-:Y:S02]  /*1ed0*/  UISETP.NE.AND UP0, UPT, UR13, 0x4, UPT ;  /* 0x000000040d00788c */ /* 0x000fe4000bf05270 */
[----:B------:R-:W-:Y:S02]  /*1ee0*/  UIADD3 UR42, UP1, UPT, UR30, 0x80, URZ ;  /* 0x000000801e2a7890 */ /* 0x000fe4000ff3e0ff */
[----:B------:R-:W-:Y:S02]  /*1ef0*/  USEL UR9, URZ, 0x1, UP0 ;  /* 0x00000001ff097887 */ /* 0x000fe40008000000 */
[----:B------:R-:W-:-:S02]  /*1f00*/  USEL UR13, UR13, URZ, UP0 ;  /* 0x000000ff0d0d7287 */ /* 0x000fc40008000000 */
[----:B------:R-:W-:Y:S02]  /*1f10*/  USHF.L.U32 UR34, UR23, 0x7, URZ ;  /* 0x0000000717227899 */ /* 0x000fe400080006ff */
[----:B------:R-:W-:Y:S01]  /*1f20*/  ULEA UR8, UR13, UR4, 0x3 ;  /* 0x000000040d087291 */ /* 0x000fe2000f8e18ff */
[----:B------:R-:W-:Y:S01]  /*1f30*/  LOP3.LUT R17, R17, UR9, RZ, 0x3c, !PT ;  /* 0x0000000911117c12 */ /* 0x000fe2000f8e3cff */
[----:B------:R-:W-:Y:S02]  /*1f40*/  UIADD3 UR40, UP0, UPT, UR30, 0x180, URZ ;  /* 0x000001801e287890 */ /* 0x000fe4000ff1e0ff */
[----:B------:R-:W-:Y:S01]  /*1f50*/  ULOP3.LUT UR33, UR33, 0xfefffff8, URZ, 0xc0, !UPT ;  /* 0xfefffff821217892 */ /* 0x000fe2000f8ec0ff */
[----:B-1----:R-:W-:Y:S01]  /*1f60*/  SHF.L.U32 R2, R17, 0x1f, RZ ;  /* 0x0000001f11027819 */ /* 0x002fe200000006ff */
[----:B------:R-:W-:Y:S02]  /*1f70*/  UIADD3.X UR43, UPT, UPT, URZ, UR31, URZ, UP1, !UPT ;  /* 0x0000001fff2b7290 */ /* 0x000fe40008ffe4ff */
[----:B------:R-:W-:Y:S01]  /*1f80*/  UIADD3 UR32, UPT, UPT, UR24, 0x8400, URZ ;  /* 0x0000840018207890 */ /* 0x000fe2000fffe0ff */
[----:B------:R4:W1:Y:S01]  /*1f90*/  SYNCS.PHASECHK.TRANS64.TRYWAIT P0, [UR8+0x20], R2 ;  /* 0x00002002ff0075a7 */ /* 0x0008620008001108 */
[----:B------:R-:W-:-:S02]  /*1fa0*/  ULEA UR8, UR44, UR4, 0xe ;  /* 0x000000042c087291 */ /* 0x000fc4000f8e70ff */
[----:B------:R-:W-:Y:S02]  /*1fb0*/  UIADD3 UR26, UPT, UPT, UR34, 0x40, URZ ;  /* 0x00000040221a7890 */ /* 0x000fe4000fffe0ff */
        /* <DEDUP_REMOVED lines=12> */
[----:B------:R4:W-:Y:S01]  /*2080*/  UTMALDG.3D.2CTA [UR32], [UR42], desc[UR38] ;  /* 0x000026202a0075b4 */ /* 0x0009e20008211000 */
[----:B------:R-:W-:Y:S01]  /*2090*/  UMOV UR11, UR19 ;  /* 0x00000013000b7c82 */ /* 0x000fe20008000000 */
[----:B------:R-:W-:Y:S01]  /*20a0*/  UMOV UR12, UR36 ;  /* 0x00000024000c7c82 */ /* 0x000fe20008000000 */
[----:B------:R-:W-:Y:S01]  /*20b0*/  UMOV UR9, UR33 ;  /* 0x0000002100097c82 */ /* 0x000fe20008000000 */
[----:B------:R-:W-:Y:S01]  /*20c0*/  UMOV UR10, UR26 ;  /* 0x0000001a000a7c82 */ /* 0x000fe20008000000 */
[----:B------:R-:W-:Y:S01]  /*20d0*/  UIADD3 UR23, UPT, UPT, UR23, 0x1, URZ ;  /* 0x0000000117177890 */ /* 0x000fe2000fffe0ff */
[----:B------:R-:W-:Y:S01]  /*20e0*/  UMOV UR44, UR13 ;  /* 0x0000000d002c7c82 */ /* 0x000fe20008000000 */
[----:B------:R4:W-:Y:S02]  /*20f0*/  UTMALDG.3D.2CTA [UR24], [UR42], desc[UR38] ;  /* 0x000026182a0075b4 */ /* 0x0009e40008211000 */
[----:B------:R-:W-:Y:S01]  /*2100*/  UISETP.NE.AND UP0, UPT, UR23, UR29, UPT ;  /* 0x0000001d1700728c */ /* 0x000fe2000bf05270 */
[----:B------:R4:W-:Y:S01]  /*2110*/  UTMALDG.3D.2CTA [UR16], [UR40], desc[UR38] ;  /* 0x00002610280075b4 */ /* 0x0009e20008211000 */
[----:B------:R4:W-:Y:S07]  /*2120*/  UTMALDG.3D.2CTA [UR8], [UR40], desc[UR38] ;  /* 0x00002608280075b4 */ /* 0x0009ee0008211000 */
[----:B----4-:R-:W-:Y:S05]  /*2130*/  BRA.U UP0, `(.L_x_38) ;  /* 0xfffffffd00207547 */ /* 0x010fea000b83ffff */
.L_x_32:
[C---:B-1----:R-:W-:Y:S01]  /*2140*/  LEA R2, R16.reuse, UR4, 0x3 ;  /* 0x0000000410027c11 */ /* 0x042fe2000f8e18ff */
[----:B------:R-:W-:Y:S01]  /*2150*/  NOP ;  /* 0x0000000000007918 */ /* 0x000fe20000000000 */
[----:B--2---:R-:W-:Y:S02]  /*2160*/  SHF.L.U32 R3, R13, 0x1f, RZ ;  /* 0x0000001f0d037819 */ /* 0x004fe400000006ff */
[----:B------:R-:W-:Y:S02]  /*2170*/  LEA R4, R16, UR4, 0x4 ;  /* 0x0000000410047c11 */ /* 0x000fe4000f8e20ff */
[----:B------:R-:W1:Y:S02]  /*2180*/  SYNCS.PHASECHK.TRANS64.TRYWAIT P0, [R2+URZ+0x90], R3 ;  /* 0x00009003020075a7 */ /* 0x000e6400080011ff */
[----:B-1----:R-:W-:Y:S05]  /*2190*/  @!P0 BRA `(.L_x_39) ;  /* 0x0000007400bc8947 */ /* 0x002fea0003800000 */
.L_x_152:
[----:B------:R-:W2:Y:S01]  /*21a0*/  LDS.128 R4, [R4+0x120] ;  /* 0x0001200004047984 */ /* 0x000ea20000000c00 */
[----:B------:R-:W-:Y:S01]  /*21b0*/  ISETP.GE.AND P0, PT, R40, 0x1, PT ;  /* 0x000000012800780c */ /* 0x000fe20003f06270 */
[----:B-1----:R-:W-:Y:S01]  /*21c0*/  VIADD R2, R2, 0xa0 ;  /* 0x000000a002027836 */ /* 0x002fe20000000000 */
[----:B------:R-:W-:Y:S01]  /*21d0*/  @!PT LDS RZ, [RZ] ;  /* 0x00000000fffff984 */ /* 0x000fe20000000800 */
[----:B------:R-:W-:Y:S01]  /*21e0*/  @!PT LDS RZ, [RZ] ;  /* 0x00000000fffff984 */ /* 0x000fe20000000800 */
[----:B------:R-:W-:Y:S01]  /*21f0*/  @!PT LDS RZ, [RZ] ;  /* 0x00000000fffff984 */ /* 0x000fe20000000800 */
[----:B------:R-:W-:Y:S01]  /*2200*/  @!PT LDS RZ, [RZ] ;  /* 0x00000000fffff984 */ /* 0x000fe20000000800 */
[----:B------:R1:W-:Y:S06]  /*2210*/  MEMBAR.ALL.CTA ;  /* 0x0000000000007992 */ /* 0x0003ec0000008000 */
[----:B-1----:R-:W1:Y:S01]  /*2220*/  FENCE.VIEW.ASYNC.S ;  /* 0x00000000000073c6 */ /* 0x002e620000000000 */
[----:B------:R-:W-:-:S04]  /*2230*/  PRMT R2, RZ, 0x654, R2 ;  /* 0x00000654ff027816 */ /* 0x000fc80000000002 */
[----:B-1----:R1:W-:Y:S01]  /*2240*/  SYNCS.ARRIVE.TRANS64.RED.A1T0 RZ, [R2+URZ], RZ ;  /* 0x000000ff02ff79a7 */ /* 0x0023e200081004ff */
[----:B--2---:R-:W-:-:S13]  /*2250*/  LOP3.LUT P2, RZ, R6, 0x1, RZ, 0xc0, !PT ;  /* 0x0000000106ff7812 */ /* 0x004fda000784c0ff */
[----:B------:R-:W-:Y:S01]  /*2260*/  @P2 SHF.R.U32.HI R3, RZ, 0x10, R5 ;  /* 0x00000010ff032819 */ /* 0x000fe20000011605 */
[----:B------:R-:W-:Y:S01]  /*2270*/  VOTEU.ANY UP0, P2 ;  /* 0x0000000000ff7886 */ /* 0x000fe20001000100 */
[----:B------:R-:W-:Y:S02]  /*2280*/  @P2 MOV R10, R4 ;  /* 0x00000004000a2202 */ /* 0x000fe40000000f00 */
[----:B------:R-:W-:Y:S02]  /*2290*/  @P2 R2UR.BROADCAST UR8, R3 ;  /* 0x00000000030822ca */ /* 0x000fe400008e0000 */
[----:B------:R-:W-:-:S11]  /*22a0*/  @P2 LOP3.LUT R9, R5, 0xffff, RZ, 0xc0, !PT ;  /* 0x0000ffff05092812 */ /* 0x000fd600078ec0ff */
[----:B------:R-:W-:Y:S01]  /*22b0*/  @UP0 UMOV UR36, UR8 ;  /* 0x0000000800240c82 */ /* 0x000fe20008000000 */
[----:B-1----:R-:W-:Y:S05]  /*22c0*/  @!P0 BRA `(.L_x_40) ;  /* 0x0000000000b88947 */ /* 0x002fea0003800000 */
[----:B------:R-:W3:Y:S01]  /*22d0*/  LDC.64 R4, c[0x0][0xb18] ;  /* 0x0002c600ff047b82 */ /* 0x000ee20000000a00 */
[----:B------:R-:W-:-:S07]  /*22e0*/  ISETP.NE.AND P3, PT, R40, 0x1, PT ;  /* 0x000000012800780c */ /* 0x000fce0003f65270 */
[----:B------:R-:W1:Y:S08]  /*22f0*/  LDC.64 R6, c[0x0][0xb10] ;  /* 0x0002c400ff067b82 */ /* 0x000e700000000a00 */
[----:B------:R-:W2:Y:S08]  /*2300*/  LDC R14, c[0x0][0xb20] ;  /* 0x0002c800ff0e7b82 */ /* 0x000eb00000000800 */
[----:B------:R-:W4:Y:S01]  /*2310*/  LDC R15, c[0x0][0xb0c] ;  /* 0x0002c300ff0f7b82 */ /* 0x000f220000000800 */
[----:B---3--:R-:W-:Y:S01]  /*2320*/  IMAD.HI.U32 R21, R0, R5, RZ ;  /* 0x0000000500157227 */ /* 0x008fe200078e00ff */
[----:B------:R-:W-:-:S03]  /*2330*/  ISETP.NE.AND P0, PT, R4, 0x1, PT ;  /* 0x000000010400780c */ /* 0x000fc60003f05270 */
[----:B------:R-:W-:-:S03]  /*2340*/  IMAD.HI.U32 R5, R9, R5, RZ ;  /* 0x0000000509057227 */ /* 0x000fc600078e00ff */
[----:B------:R-:W3:Y:S01]  /*2350*/  LDC.64 R2, c[0x0][0xb28] ;  /* 0x0002ca00ff027b82 */ /* 0x000ee20000000a00 */
[----:B-1----:R-:W-:-:S04]  /*2360*/  IMAD.HI.U32 R22, R8, R6, RZ ;  /* 0x0000000608167227 */ /* 0x002fc800078e00ff */
[----:B------:R-:W-:Y:S01]  /*2370*/  IMAD.HI.U32 R23, R10, R6, RZ ;  /* 0x000000060a177227 */ /* 0x000fe200078e00ff */
[----:B------:R-:W-:Y:S02]  /*2380*/  SHF.R.U32.HI R22, RZ, R7, R22 ;  /* 0x00000007ff167219 */ /* 0x000fe40000011616 */
[-C--:B--2---:R-:W-:Y:S02]  /*2390*/  SHF.R.U32.HI R21, RZ, R14.reuse, R21 ;  /* 0x0000000eff157219 */ /* 0x084fe40000011615 */
[----:B------:R-:W-:Y:S02]  /*23a0*/  SHF.R.U32.HI R5, RZ, R14, R5 ;  /* 0x0000000eff057219 */ /* 0x000fe40000011605 */
[----:B------:R-:W-:Y:S02]  /*23b0*/  SEL R21, R0, R21, !P0 ;  /* 0x0000001500157207 */ /* 0x000fe40004000000 */
[----:B------:R-:W-:Y:S02]  /*23c0*/  SHF.R.U32.HI R23, RZ, R7, R23 ;  /* 0x00000007ff177219 */ /* 0x000fe40000011617 */
[----:B----4-:R-:W-:-:S02]  /*23d0*/  ISETP.NE.AND P1, PT, R15, 0x1, PT ;  /* 0x000000010f00780c */ /* 0x010fc40003f25270 */
[----:B------:R-:W-:Y:S02]  /*23e0*/  SEL R5, R9, R5, !P0 ;  /* 0x0000000509057207 */ /* 0x000fe40004000000 */
[----:B------:R-:W-:Y:S02]  /*23f0*/  SEL R22, R8, R22, !P1 ;  /* 0x0000001608167207 */ /* 0x000fe40004800000 */
[----:B------:R-:W-:Y:S01]  /*2400*/  SEL R23, R10, R23, !P1 ;  /* 0x000000170a177207 */ /* 0x000fe20004800000 */
[----:B---3--:R-:W-:-:S04]  /*2410*/  IMAD.HI.U32 R20, R21, R2, RZ ;  /* 0x0000000215147227 */ /* 0x008fc800078e00ff */
        /* <DEDUP_REMOVED lines=10> */
[----:B------:R-:W-:-:S04]  /*24c0*/  @!P0 IMAD.HI.U32 R7, R23, R2, RZ ;  /* 0x0000000217078227 */ /* 0x000fc800078e00ff */
[----:B------:R-:W-:Y:S01]  /*24d0*/  IMAD.MOV R2, RZ, RZ, -R6 ;  /* 0x000000ffff027224 */ /* 0x000fe200078e0a06 */
[----:B------:R-:W-:Y:S02]  /*24e0*/  @!P0 SHF.R.U32.HI R3, RZ, R3, R7 ;  /* 0x00000003ff038219 */ /* 0x000fe40000011607 */
[----:B------:R-:W-:Y:S01]  /*24f0*/  IADD3 R7, PT, PT, -R5, RZ, RZ ;  /* 0x000000ff05077210 */ /* 0x000fe20007ffe1ff */
[----:B------:R-:W-:Y:S01]  /*2500*/  IMAD R2, R40, R2, R5 ;  /* 0x0000000228027224 */ /* 0x000fe200078e0205 */
        /* <DEDUP_REMOVED lines=10> */
.L_x_40:
[----:B------:R-:W1:Y:S02]  /*25b0*/  LDCU UR8, c[0x0][0xb30] ;  /* 0x00016600ff0877ac */ /* 0x000e640008000800 */
[----:B-1----:R-:W-:-:S09]  /*25c0*/  UISETP.NE.AND UP0, UPT, UR8, 0x1, UPT ;  /* 0x000000010800788c */ /* 0x002fd2000bf05270 */
[----:B------:R-:W-:Y:S05]  /*25d0*/  BRA.U UP0, `(.L_x_41) ;  /* 0x0000000100407547 */ /* 0x000fea000b800000 */
[----:B------:R-:W1:Y:S08]  /*25e0*/  LDC.64 R4, c[0x0][0xb10] ;  /* 0x0002c400ff047b82 */ /* 0x000e700000000a00 */
[----:B------:R-:W2:Y:S08]  /*25f0*/  LDC.64 R2, c[0x0][0xb18] ;  /* 0x0002c600ff027b82 */ /* 0x000eb00000000a00 */
[----:B------:R-:W4:Y:S08]  /*2600*/  LDC R6, c[0x0][0xb20] ;  /* 0x0002c800ff067b82 */ /* 0x000f300000000800 */
[----:B------:R-:W3:Y:S01]  /*2610*/  LDC R7, c[0x0][0xb0c] ;  /* 0x0002c300ff077b82 */ /* 0x000ee20000000800 */
[----:B-1----:R-:W-:-:S05]  /*2620*/  IMAD.HI.U32 R4, R10, R4, RZ ;  /* 0x000000040a047227 */ /* 0x002fca00078e00ff */
[----:B------:R-:W-:Y:S01]  /*2630*/  SHF.R.U32.HI R4, RZ, R5, R4 ;  /* 0x00000005ff047219 */ /* 0x000fe20000011604 */
[----:B--2---:R-:W-:Y:S01]  /*2640*/  IMAD.HI.U32 R3, R9, R3, RZ ;  /* 0x0000000309037227 */ /* 0x004fe200078e00ff */
[----:B------:R-:W-:-:S04]  /*2650*/  ISETP.NE.AND P0, PT, R2, 0x1, PT ;  /* 0x000000010200780c */ /* 0x000fc80003f05270 */
[----:B----4-:R-:W-:-:S04]  /*2660*/  SHF.R.U32.HI R3, RZ, R6, R3 ;  /* 0x00000006ff037219 */ /* 0x010fc80000011603 */
[----:B------:R-:W-:Y:S02]  /*2670*/  SEL R3, R9, R3, !P0 ;  /* 0x0000000309037207 */ /* 0x000fe40004000000 */
[----:B---3--:R-:W-:-:S04]  /*2680*/  ISETP.NE.AND P1, PT, R7, 0x1, PT ;  /* 0x000000010700780c */ /* 0x008fc80003f25270 */
[----:B------:R-:W-:-:S05]  /*2690*/  SEL R4, R10, R4, !P1 ;  /* 0x000000040a047207 */ /* 0x000fca0004800000 */
[----:B------:R-:W-:Y:S02]  /*26a0*/  IMAD.IADD R5, R3, 0x1, -R4 ;  /* 0x0000000103057824 */ /* 0x000fe400078e0a04 */
[----:B------:R-:W-:Y:S02]  /*26b0*/  IMAD.IADD R3, R4, 0x1, -R3 ;  /* 0x0000000104037824 */ /* 0x000fe400078e0a03 */
[----:B------:R-:W-:Y:S02]  /*26c0*/  IMAD R10, R5, R7, R10 ;  /* 0x00000007050a7224 */ /* 0x000fe400078e020a */
[----:B------:R-:W-:-:S07]  /*26d0*/  IMAD R9, R3, R2, R9 ;  /* 0x0000000203097224 */ /* 0x000fce00078e0209 */
.L_x_41:
[----:B------:R-:W-:Y:S01]  /*26e0*/  VIADD R16, R16, 0x1 ;  /* 0x0000000110107836 */ /* 0x000fe20000000000 */
[----:B------:R-:W-:Y:S01]  /*26f0*/  PLOP3.LUT P1, PT, PT, PT, PT, 0x80, 0x8 ;  /* 0x000000000008781c */ /* 0x000fe20003f2f070 */
[----:B------:R-:W-:Y:S02]  /*2700*/  IMAD.IADD R14, R10, 0x1, R91 ;  /* 0x000000010a0e7824 */ /* 0x000fe400078e025b */
[----:B------:R-:W-:Y:S01]  /*2710*/  IMAD.IADD R15, R9, 0x1, R90 ;  /* 0x00000001090f7824 */ /* 0x000fe200078e025a */
[----:B------:R-:W-:-:S04]  /*2720*/  ISETP.NE.AND P0, PT, R16, 0x2, PT ;  /* 0x000000021000780c */ /* 0x000fc80003f05270 */
[----:B------:R-:W-:Y:S02]  /*2730*/  SEL R2, RZ, 0x1, P0 ;  /* 0x00000001ff027807 */ /* 0x000fe40000000000 */
[----:B------:R-:W-:Y:S02]  /*2740*/  SEL R16, R16, RZ, P0 ;  /* 0x000000ff10107207 */ /* 0x000fe40000000000 */
[----:B------:R-:W-:Y:S01]  /*2750*/  LOP3.LUT R13, R13, R2, RZ, 0x3c, !PT ;  /* 0x000000020d0d7212 */ /* 0x000fe200078e3cff */
[----:B------:R-:W-:Y:S06]  /*2760*/  @P2 BRA `(.L_x_42) ;  /* 0xfffffff000002947 */ /* 0x000fec000383ffff */
[----:B------:R-:W-:Y:S01]  /*2770*/  UIADD3 UR4, UPT, UPT, UR4, 0x20, URZ ;  /* 0x0000002004047890 */ /* 0x000fe2000fffe0ff */
[----:B------:R-:W-:-:S03]  /*2780*/  SHF.L.U32 R2, R17, 0x1f, RZ ;  /* 0x0000001f11027819 */ /* 0x000fc600000006ff */
[----:B------:R-:W-:-:S09]  /*2790*/  ULEA UR5, UR13, UR4, 0x3 ;  /* 0x000000040d057291 */ /* 0x000fd2000f8e18ff */
[----:B------:R-:W1:Y:S02]  /*27a0*/  SYNCS.PHASECHK.TRANS64.TRYWAIT P0, [UR5], R2 ;  /* 0x00000002ff0075a7 */ /* 0x000e640008001105 */
[----:B-1----:R-:W-:Y:S05]  /*27b0*/  @!P0 BRA `(.L_x_43) ;  /* 0x0000007000488947 */ /* 0x002fea0003800000 */
.L_x_154:
[----:B------:R-:W-:-:S04]  /*27c0*/  UIADD3 UR6, UPT, UPT, UR13, 0x1, URZ ;  /* 0x000000010d067890 */ /* 0x000fc8000fffe0ff */
[----:B------:R-:W-:-:S04]  /*27d0*/  UISETP.NE.AND UP0, UPT, UR6, 0x4, UPT ;  /* 0x000000040600788c */ /* 0x000fc8000bf05270 */
[----:B------:R-:W-:Y:S02]  /*27e0*/  USEL UR7, URZ, 0x1, UP0 ;  /* 0x00000001ff077887 */ /* 0x000fe40008000000 */
[----:B------:R-:W-:-:S04]  /*27f0*/  USEL UR6, UR6, URZ, UP0 ;  /* 0x000000ff06067287 */ /* 0x000fc80008000000 */
[----:B------:R-:W-:Y:S01]  /*2800*/  ULEA UR5, UR6, UR4, 0x3 ;  /* 0x0000000406057291 */ /* 0x000fe2000f8e18ff */
[----:B-1----:R-:W-:-:S04]  /*2810*/  LOP3.LUT R2, R17, UR7, RZ, 0x3c, !PT ;  /* 0x0000000711027c12 */ /* 0x002fc8000f8e3cff */
[----:B------:R-:W-:-:S04]  /*2820*/  SHF.L.U32 R3, R2, 0x1f, RZ ;  /* 0x0000001f02037819 */ /* 0x000fc800000006ff */
[----:B------:R-:W1:Y:S02]  /*2830*/  SYNCS.PHASECHK.TRANS64.TRYWAIT P0, [UR5], R3 ;  /* 0x00000003ff0075a7 */ /* 0x000e640008001105 */
[----:B-1----:R-:W-:Y:S05]  /*2840*/  @!P0 BRA `(.L_x_44) ;  /* 0x00000070003c8947 */ /* 0x002fea0003800000 */
.L_x_156:
[----:B------:R-:W-:-:S04]  /*2850*/  UIADD3 UR6, UPT, UPT, UR6, 0x1, URZ ;  /* 0x0000000106067890 */ /* 0x000fc8000fffe0ff */
[----:B------:R-:W-:-:S04]  /*2860*/  UISETP.NE.AND UP0, UPT, UR6, 0x4, UPT ;  /* 0x000000040600788c */ /* 0x000fc8000bf05270 */
[----:B------:R-:W-:Y:S02]  /*2870*/  USEL UR7, URZ, 0x1, UP0 ;  /* 0x00000001ff077887 */ /* 0x000fe40008000000 */
[----:B------:R-:W-:-:S04]  /*2880*/  USEL UR6, UR6, URZ, UP0 ;  /* 0x000000ff06067287 */ /* 0x000fc80008000000 */
[----:B------:R-:W-:Y:S01]  /*2890*/  ULEA UR5, UR6, UR4, 0x3 ;  /* 0x0000000406057291 */ /* 0x000fe2000f8e18ff */
[----:B------:R-:W-:-:S04]  /*28a0*/  LOP3.LUT R2, R2, UR7, RZ, 0x3c, !PT ;  /* 0x0000000702027c12 */ /* 0x000fc8000f8e3cff */
[----:B-1----:R-:W-:-:S04]  /*28b0*/  SHF.L.U32 R3, R2, 0x1f, RZ ;  /* 0x0000001f02037819 */ /* 0x002fc800000006ff */
[----:B------:R-:W1:Y:S02]  /*28c0*/  SYNCS.PHASECHK.TRANS64.TRYWAIT P0, [UR5], R3 ;  /* 0x00000003ff0075a7 */ /* 0x000e640008001105 */
[----:B-1----:R-:W-:Y:S05]  /*28d0*/  @!P0 BRA `(.L_x_45) ;  /* 0x0000007000308947 */ /* 0x002fea0003800000 */
.L_x_158:
[----:B------:R-:W-:-:S04]  /*28e0*/  UIADD3 UR6, UPT, UPT, UR6, 0x1, URZ ;  /* 0x0000000106067890 */ /* 0x000fc8000fffe0ff */
[----:B------:R-:W-:-:S04]  /*28f0*/  UISETP.NE.AND UP0, UPT, UR6, 0x4, UPT ;  /* 0x000000040600788c */ /* 0x000fc8000bf05270 */
[----:B------:R-:W-:Y:S02]  /*2900*/  USEL UR5, URZ, 0x1, UP0 ;  /* 0x00000001ff057887 */ /* 0x000fe40008000000 */
[----:B------:R-:W-:-:S04]  /*2910*/  USEL UR6, UR6, URZ, UP0 ;  /* 0x000000ff06067287 */ /* 0x000fc80008000000 */
[----:B------:R-:W-:Y:S01]  /*2920*/  ULEA UR6, UR6, UR4, 0x3 ;  /* 0x0000000406067291 */ /* 0x000fe2000f8e18ff */
[----:B------:R-:W-:-:S04]  /*2930*/  LOP3.LUT R2, R2, UR5, RZ, 0x3c, !PT ;  /* 0x0000000502027c12 */ /* 0x000fc8000f8e3cff */
[----:B------:R-:W-:Y:S01]  /*2940*/  SHF.L.U32 R2, R2, 0x1f, RZ ;  /* 0x0000001f02027819 */ /* 0x000fe200000006ff */
[----:B-1-3--:R-:W-:-:S07]  /*2950*/  IMAD.U32 R0, RZ, RZ, UR6 ;  /* 0x00000006ff007e24 */ /* 0x00afce000f8e00ff */
.L_x_46:
[----:B-1----:R1:W2:Y:S02]  /*2960*/  SYNCS.PHASECHK.TRANS64.TRYWAIT P0, [R0+URZ], R2 ;  /* 0x00000002000075a7 */ /* 0x0022a400080011ff */
[----:B--2---:R-:W-:Y:S05]  /*2970*/  @!P0 NANOSLEEP.SYNCS 0x989680 ;  /* 0x009896800000895d */ /* 0x004fea0003900000 */
[----:B------:R-:W2:Y:S02]  /*2980*/  @!P0 SYNCS.PHASECHK.TRANS64 P0, [R0+URZ], R2 ;  /* 0x00000002000085a7 */ /* 0x000ea400080010ff */
[----:B--2---:R-:W-:Y:S05]  /*2990*/  @P0 EXIT ;  /* 0x000000000000094d */ /* 0x004fea0003800000 */
[----:B------:R-:W-:Y:S05]  /*29a0*/  BRA `(.L_x_46) ;  /* 0xfffffffc00ec7947 */ /* 0x000fea000383ffff */
.L_x_22:
[----:B------:R-:W-:-:S04]  /*29b0*/  UISETP.NE.AND UP1, UPT, UR37, URZ, UPT ;  /* 0x000000ff2500728c */ /* 0x000fc8000bf25270 */
[----:B------:R-:W-:-:S09]  /*29c0*/  UISETP.NE.OR UP1, UPT, UR10, 0x1, UP1 ;  /* 0x000000010a00788c */ /* 0x000fd20008f25670 */
[----:B------:R-:W-:Y:S05]  /*29d0*/  BRA.U UP1, `(.L_x_47) ;  /* 0x00000005014c7547 */ /* 0x000fea000b800000 */
[----:B------:R-:W-:Y:S01]  /*29e0*/  HFMA2 R11, -RZ, RZ, 0, 0 ;  /* 0x00000000ff0b7431 */ /* 0x000fe200000001ff */
[----:B------:R-:W-:Y:S01]  /*29f0*/  ISETP.GE.U32.AND P2, PT, R10, 0x2, PT ;  /* 0x000000020a00780c */ /* 0x000fe20003f46070 */
[----:B------:R-:W-:Y:S01]  /*2a00*/  IMAD.MOV.U32 R12, RZ, RZ, 0x1 ;  /* 0x00000001ff0c7424 */ /* 0x000fe200078e00ff */
[----:B------:R-:W-:Y:S01]  /*2a10*/  CS2R R8, SRZ ;  /* 0x0000000000087805 */ /* 0x000fe2000001ff00 */
[----:B------:R-:W-:Y:S01]  /*2a20*/  IMAD.MOV.U32 R3, RZ, RZ, RZ ;  /* 0x000000ffff037224 */ /* 0x000fe200078e00ff */
[----:B------:R-:W-:Y:S01]  /*2a30*/  UMOV UR4, 0x400 ;  /* 0x0000040000047882 */ /* 0x000fe20000000000 */
[----:B------:R-:W-:Y:S01]  /*2a40*/  UMOV UR6, URZ ;  /* 0x000000ff00067c82 */ /* 0x000fe20008000000 */
[----:B------:R-:W-:-:S12]  /*2a50*/  ULEA UR37, UR37, UR4, 0x18 ;  /* 0x0000000425257291 */ /* 0x000fd8000f8ec0ff */
.L_x_51:
[----:B------:R-:W-:Y:S02]  /*2a60*/  LEA R0, R3, UR37, 0x3 ;  /* 0x0000002503007c11 */ /* 0x000fe4000f8e18ff */
[----:B------:R-:W-:-:S03]  /*2a70*/  SHF.L.U32 R4, R8, 0x1f, RZ ;  /* 0x0000001f08047819 */ /* 0x000fc600000006ff */
[----:B------:R-:W-:Y:S01]  /*2a80*/  VIADD R5, R0, 0x100 ;  /* 0x0000010000057836 */ /* 0x000fe20000000000 */
[----:B------:R-:W1:Y:S02]  /*2a90*/  SYNCS.PHASECHK.TRANS64.TRYWAIT P0, [R0+URZ+0xf0], R4 ;  /* 0x0000f004000075a7 */ /* 0x000e6400080011ff */
[----:B-1----:R-:W-:Y:S05]  /*2aa0*/  @!P0 BRA `(.L_x_48) ;  /* 0x0000006c00d48947 */ /* 0x002fea0003800000 */
.L_x_159:
[----:B------:R-:W-:Y:S01]  /*2ab0*/  ULEA UR5, UR6, UR37, 0x3 ;  /* 0x0000002506057291 */ /* 0x000fe2000f8e18ff */
[----:B-1----:R-:W-:Y:S01]  /*2ac0*/  PRMT R0, RZ, 0x654, R5 ;  /* 0x00000654ff007816 */ /* 0x002fe20000000005 */
[----:B------:R-:W-:Y:S01]  /*2ad0*/  @!P2 IMAD.MOV.U32 R4, RZ, RZ, 0x10 ;  /* 0x00000010ff04a424 */ /* 0x000fe200078e00ff */
[----:B------:R-:W-:Y:S01]  /*2ae0*/  SHF.L.U32 R5, R12, 0x1f, RZ ;  /* 0x0000001f0c057819 */ /* 0x000fe200000006ff */
[----:B------:R-:W-:Y:S01]  /*2af0*/  UIADD3 UR4, UPT, UPT, UR5, 0x90, URZ ;  /* 0x0000009005047890 */ /* 0x000fe2000fffe0ff */
[----:B------:R1:W-:Y:S05]  /*2b00*/  SYNCS.ARRIVE.TRANS64.RED.A1T0 RZ, [R0+URZ], RZ ;  /* 0x000000ff00ff79a7 */ /* 0x0003ea00081004ff */
[----:B------:R-:W-:Y:S01]  /*2b10*/  IMAD.U32 R6, RZ, RZ, UR4 ;  /* 0x00000004ff067e24 */ /* 0x000fe2000f8e00ff */
[----:B------:R-:W2:Y:S04]  /*2b20*/  SYNCS.PHASECHK.TRANS64.TRYWAIT P0, [UR5+0xa0], R5 ;  /* 0x0000a005ff0075a7 */ /* 0x000ea80008001105 */
[----:B------:R-:W-:Y:S01]  /*2b30*/  PRMT R6, R10, 0x654, R6 ;  /* 0x000006540a067816 */ /* 0x000fe20000000006 */
[----:B-12---:R-:W-:Y:S06]  /*2b40*/  @!P0 BRA `(.L_x_49) ;  /* 0x0000006c00c08947 */ /* 0x006fec0003800000 */
.L_x_161:
[----:B------:R-:W-:Y:S01]  /*2b50*/  ULEA UR4, UR6, UR37, 0x4 ;  /* 0x0000002506047291 */ /* 0x000fe2000f8e20ff */
[----:B------:R-:W-:Y:S01]  /*2b60*/  SEL R2, R6, R2, !P2 ;  /* 0x0000000206027207 */ /* 0x000fe20005000000 */
[----:B------:R-:W-:Y:S01]  /*2b70*/  UIADD3 UR5, UPT, UPT, UR5, 0x90, URZ ;  /* 0x0000009005057890 */ /* 0x000fe2000fffe0ff */
[----:B-1----:R-:W-:Y:S01]  /*2b80*/  LEA R0, R11, UR37, 0x3 ;  /* 0x000000250b007c11 */ /* 0x002fe2000f8e18ff */
[----:B------:R-:W-:Y:S01]  /*2b90*/  UIADD3 UR4, UPT, UPT, UR4, 0x120, URZ ;  /* 0x0000012004047890 */ /* 0x000fe2000fffe0ff */
[----:B------:R1:W-:Y:S01]  /*2ba0*/  @!P2 SYNCS.ARRIVE.TRANS64.RED RZ, [R2+URZ], R4 ;  /* 0x0000000402ffa9a7 */ /* 0x0003e200080004ff */
[----:B------:R-:W-:Y:S01]  /*2bb0*/  UIADD3 UR6, UPT, UPT, UR6, 0x1, URZ ;  /* 0x0000000106067890 */ /* 0x000fe2000fffe0ff */
[----:B------:R-:W-:-:S03]  /*2bc0*/  VIADD R3, R3, 0x1 ;  /* 0x0000000103037836 */ /* 0x000fc60000000000 */
[----:B------:R-:W-:Y:S02]  /*2bd0*/  UISETP.NE.AND UP0, UPT, UR6, 0x2, UPT ;  /* 0x000000020600788c */ /* 0x000fe4000bf05270 */
[----:B------:R-:W-:Y:S01]  /*2be0*/  ISETP.NE.AND P0, PT, R3, 0x2, PT ;  /* 0x000000020300780c */ /* 0x000fe20003f05270 */
[----:B------:R-:W-:Y:S06]  /*2bf0*/  UGETNEXTWORKID.BROADCAST [UR4], [UR5] ;  /* 0x00000000040073ca */ /* 0x000fec0008000100 */
[----:B------:R-:W-:Y:S02]  /*2c00*/  USEL UR4, URZ, 0x1, UP0 ;  /* 0x00000001ff047887 */ /* 0x000fe40008000000 */
[----:B------:R-:W-:-:S04]  /*2c10*/  USEL UR6, UR6, URZ, UP0 ;  /* 0x000000ff06067287 */ /* 0x000fc80008000000 */
[----:B------:R-:W-:Y:S02]  /*2c20*/  LOP3.LUT R12, R12, UR4, RZ, 0x3c, !PT ;  /* 0x000000040c0c7c12 */ /* 0x000fe4000f8e3cff */
[----:B-1----:R-:W-:-:S04]  /*2c30*/  SHF.L.U32 R4, R9, 0x1f, RZ ;  /* 0x0000001f09047819 */ /* 0x002fc800000006ff */
[----:B------:R-:W1:Y:S02]  /*2c40*/  SYNCS.PHASECHK.TRANS64.TRYWAIT P1, [R0+URZ+0x90], R4 ;  /* 0x00009004000075a7 */ /* 0x000e6400080211ff */
[----:B-1----:R-:W-:Y:S05]  /*2c50*/  @!P1 BRA `(.L_x_50) ;  /* 0x0000006c00949947 */ /* 0x002fea0003800000 */
.L_x_162:
[----:B-1----:R-:W-:Y:S01]  /*2c60*/  LEA R4, R11, UR37, 0x4 ;  /* 0x000000250b047c11 */ /* 0x002fe2000f8e20ff */
[----:B------:R-:W-:Y:S01]  /*2c70*/  VIADD R0, R0, 0xa0 ;  /* 0x000000a000007836 */ /* 0x000fe20000000000 */
[----:B------:R-:W-:Y:S01]  /*2c80*/  SEL R3, R3, RZ, P0 ;  /* 0x000000ff03037207 */ /* 0x000fe20000000000 */
[----:B------:R-:W-:-:S03]  /*2c90*/  VIADD R11, R11, 0x1 ;  /* 0x000000010b0b7836 */ /* 0x000fc60000000000 */
[----:B------:R-:W1:Y:S01]  /*2ca0*/  LDS.128 R4, [R4+0x120] ;  /* 0x0001200004047984 */ /* 0x000e620000000c00 */
[----:B------:R-:W-:Y:S02]  /*2cb0*/  PRMT R0, RZ, 0x654, R0 ;  /* 0x00000654ff007816 */ /* 0x000fe40000000000 */
[C---:B------:R-:W-:Y:S01]  /*2cc0*/  ISETP.NE.AND P1, PT, R11.reuse, 0x2, PT ;  /* 0x000000020b00780c */ /* 0x040fe20003f25270 */
[----:B------:R-:W-:Y:S01]  /*2cd0*/  @!PT LDS RZ, [RZ] ;  /* 0x00000000fffff984 */ /* 0x000fe20000000800 */
[----:B------:R-:W-:Y:S01]  /*2ce0*/  @!PT LDS RZ, [RZ] ;  /* 0x00000000fffff984 */ /* 0x000fe20000000800 */
[----:B------:R-:W-:Y:S01]  /*2cf0*/  @!PT LDS RZ, [RZ] ;  /* 0x00000000fffff984 */ /* 0x000fe20000000800 */
[----:B------:R-:W-:Y:S01]  /*2d00*/  @!PT LDS RZ, [RZ] ;  /* 0x00000000fffff984 */ /* 0x000fe20000000800 */
[----:B------:R2:W-:Y:S06]  /*2d10*/  MEMBAR.ALL.CTA ;  /* 0x0000000000007992 */ /* 0x0005ec0000008000 */
[----:B--2---:R-:W2:Y:S01]  /*2d20*/  FENCE.VIEW.ASYNC.S ;  /* 0x00000000000073c6 */ /* 0x004ea20000000000 */
[----:B------:R-:W-:Y:S01]  /*2d30*/  SEL R11, R11, RZ, P1 ;  /* 0x000000ff0b0b7207 */ /* 0x000fe20000800000 */
[----:B--2---:R2:W-:Y:S01]  /*2d40*/  SYNCS.ARRIVE.TRANS64.RED.A1T0 RZ, [R0+URZ], RZ ;  /* 0x000000ff00ff79a7 */ /* 0x0045e200081004ff */
[----:B-1----:R-:W-:-:S02]  /*2d50*/  LOP3.LUT P3, RZ, R6, 0x1, RZ, 0xc0, !PT ;  /* 0x0000000106ff7812 */ /* 0x002fc4000786c0ff */
[----:B------:R-:W-:-:S04]  /*2d60*/  SEL R4, RZ, 0x1, P1 ;  /* 0x00000001ff047807 */ /* 0x000fc80000800000 */
[----:B------:R-:W-:Y:S02]  /*2d70*/  LOP3.LUT R9, R9, R4, RZ, 0x3c, !PT ;  /* 0x0000000409097212 */ /* 0x000fe400078e3cff */
[----:B--2---:R-:W-:-:S04]  /*2d80*/  SEL R0, RZ, 0x1, P0 ;  /* 0x00000001ff007807 */ /* 0x004fc80000000000 */
[----:B------:R-:W-:Y:S01]  /*2d90*/  LOP3.LUT R8, R8, R0, RZ, 0x3c, !PT ;  /* 0x0000000008087212 */ /* 0x000fe200078e3cff */
[----:B------:R-:W-:Y:S06]  /*2da0*/  @P3 BRA `(.L_x_51) ;  /* 0xfffffffc002c3947 */ /* 0x000fec000383ffff */
[----:B------:R-:W-:Y:S01]  /*2db0*/  ULEA UR5, UR6, UR37, 0x3 ;  /* 0x0000002506057291 */ /* 0x000fe2000f8e18ff */
[----:B------:R-:W-:-:S08]  /*2dc0*/  SHF.L.U32 R2, R12, 0x1f, RZ ;  /* 0x0000001f0c027819 */ /* 0x000fd000000006ff */
[----:B------:R-:W1:Y:S02]  /*2dd0*/  SYNCS.PHASECHK.TRANS64 P0, [UR5+0xa0], R2 ;  /* 0x0000a002ff0075a7 */ /* 0x000e640008001005 */
[----:B-1----:R-:W-:Y:S05]  /*2de0*/  @P0 BRA `(.L_x_52) ;  /* 0x0000000000080947 */ /* 0x002fea0003800000 */
[----:B------:R-:W1:Y:S02]  /*2df0*/  SYNCS.PHASECHK.TRANS64.TRYWAIT P0, [UR5+0xa0], R2 ;  /* 0x0000a002ff0075a7 */ /* 0x000e640008001105 */
[----:B-1----:R-:W-:Y:S05]  /*2e00*/  @!P0 BRA `(.L_x_53) ;  /* 0x0000006c003c8947 */ /* 0x002fea0003800000 */
.L_x_52:
[----:B------:R-:W-:-:S04]  /*2e10*/  UIADD3 UR4, UPT, UPT, UR6, 0x1, URZ ;  /* 0x0000000106047890 */ /* 0x000fc8000fffe0ff */
[----:B------:R-:W-:-:S04]  /*2e20*/  UISETP.NE.AND UP0, UPT, UR4, 0x2, UPT ;  /* 0x000000020400788c */ /* 0x000fc8000bf05270 */
[----:B------:R-:W-:Y:S02]  /*2e30*/  USEL UR7, URZ, 0x1, UP0 ;  /* 0x00000001ff077887 */ /* 0x000fe40008000000 */
[----:B------:R-:W-:-:S04]  /*2e40*/  USEL UR4, UR4, URZ, UP0 ;  /* 0x000000ff04047287 */ /* 0x000fc80008000000 */
[----:B------:R-:W-:Y:S01]  /*2e50*/  ULEA UR4, UR4, UR37, 0x3 ;  /* 0x0000002504047291 */ /* 0x000fe2000f8e18ff */
[----:B-1----:R-:W-:-:S04]  /*2e60*/  LOP3.LUT R2, R12, UR7, RZ, 0x3c, !PT ;  /* 0x000000070c027c12 */ /* 0x002fc8000f8e3cff */
[----:B------:R-:W-:-:S04]  /*2e70*/  SHF.L.U32 R0, R2, 0x1f, RZ ;  /* 0x0000001f02007819 */ /* 0x000fc800000006ff */
[----:B------:R-:W1:Y:S02]  /*2e80*/  SYNCS.PHASECHK.TRANS64 P0, [UR4+0xa0], R0 ;  /* 0x0000a000ff0075a7 */ /* 0x000e640008001004 */
[----:B-1----:R-:W-:Y:S05]  /*2e90*/  @P0 EXIT ;  /* 0x000000000000094d */ /* 0x002fea0003800000 */
[----:B------:R-:W-:Y:S02]  /*2ea0*/  SHF.L.U32 R2, R2, 0x1f, RZ ;  /* 0x0000001f02027819 */ /* 0x000fe400000006ff */
[----:B------:R-:W-:-:S07]  /*2eb0*/  MOV R0, UR4 ;  /* 0x0000000400007c02 */ /* 0x000fce0008000f00 */
.L_x_54:
[----:B-1----:R1:W2:Y:S02]  /*2ec0*/  SYNCS.PHASECHK.TRANS64.TRYWAIT P0, [R0+URZ+0xa0], R2 ;  /* 0x0000a002000075a7 */ /* 0x0022a400080011ff */
[----:B--2---:R-:W-:Y:S05]  /*2ed0*/  @!P0 NANOSLEEP.SYNCS 0x989680 ;  /* 0x009896800000895d */ /* 0x004fea0003900000 */
[----:B------:R-:W2:Y:S02]  /*2ee0*/  @!P0 SYNCS.PHASECHK.TRANS64 P0, [R0+URZ+0xa0], R2 ;  /* 0x0000a002000085a7 */ /* 0x000ea400080010ff */
[----:B--2---:R-:W-:Y:S05]  /*2ef0*/  @P0 EXIT ;  /* 0x000000000000094d */ /* 0x004fea0003800000 */
[----:B------:R-:W-:Y:S05]  /*2f00*/  BRA `(.L_x_54) ;  /* 0xfffffffc00ec7947 */ /* 0x000fea000383ffff */
.L_x_47:
[----:B------:R-:W-:Y:S05]  /*2f10*/  BRA.U UP4, `(.L_x_55) ;  /* 0x0000001504487547 */ /* 0x000fea000b800000 */
[----:B------:R-:W-:Y:S01]  /*2f20*/  UMOV UR6, 0x40 ;  /* 0x0000004000067882 */ /* 0x000fe20000000000 */
[----:B------:R-:W-:Y:S01]  /*2f30*/  NOP ;  /* 0x0000000000007918 */ /* 0x000fe20000000000 */
[----:B------:R-:W-:Y:S01]  /*2f40*/  ULEA UR6, UR37, UR6, 0x18 ;  /* 0x0000000625067291 */ /* 0x000fe2000f8ec0ff */
[----:B------:R-:W-:Y:S02]  /*2f50*/  UMOV UR7, 0x400 ;  /* 0x0000040000077882 */ /* 0x000fe40000000000 */
[----:B------:R-:W-:-:S06]  /*2f60*/  ULEA UR37, UR37, UR7, 0x18 ;  /* 0x0000000725257291 */ /* 0x000fcc000f8ec0ff */
[----:B------:R-:W1:Y:S02]  /*2f70*/  LDS.U8 R2, [UR6+0x1c] ;  /* 0x00001c06ff027984 */ /* 0x000e640008000000 */
[----:B-1----:R-:W-:-:S13]  /*2f80*/  ISETP.NE.AND P0, PT, R2, RZ, PT ;  /* 0x000000ff0200720c */ /* 0x002fda0003f05270 */
[----:B------:R-:W-:Y:S05]  /*2f90*/  @P0 BRA `(.L_x_56) ;  /* 0x0000000400080947 */ /* 0x000fea0003800000 */
[----:B------:R-:W-:Y:S02]  /*2fa0*/  UISETP.NE.U32.AND UP0, UPT, UR5, 0x1, UPT ;  /* 0x000000010500788c */ /* 0x000fe4000bf05070 */
[----:B------:R-:W-:-:S07]  /*2fb0*/  UIADD3 UR8, UPT, UPT, UR6, 0x8, URZ ;  /* 0x0000000806087890 */ /* 0x000fce000fffe0ff */
[----:B------:R-:W-:Y:S05]  /*2fc0*/  BRA.U !UP0, `(.L_x_57) ;  /* 0x00000001089c7547 */ /* 0x000fea000b800000 */
[----:B------:R-:W-:Y:S01]  /*2fd0*/  ELECT P0, URZ, PT ;  /* 0x0000000000ff782f */ /* 0x000fe20003800000 */
[----:B------:R-:W-:-:S12]  /*2fe0*/  BSSY B0, `(.L_x_57) ;  /* 0x0000025000007945 */ /* 0x000fd80003800000 */
[----:B------:R-:W-:Y:S05]  /*2ff0*/  @!P0 BRA `(.L_x_58) ;  /* 0x00000000008c8947 */ /* 0x000fea0003800000 */
[----:B------:R-:W-:-:S05]  /*3000*/  UMOV UR7, 0x10 ;  /* 0x0000001000077882 */ /* 0x000fca0000000000 */
[----:B------:R-:W-:Y:S04]  /*3010*/  DEPBAR.LE SB1, 0x36 ;  /* 0x00009d800000791a */ /* 0x000fe80000000000 */
[----:B------:R-:W1:Y:S02]  /*3020*/  UTCATOMSWS.2CTA.FIND_AND_SET.ALIGN UP1, UR7, UR7 ;  /* 0x00000007000775e3 */ /* 0x000e640008220800 */
[----:B-1----:R-:W-:Y:S01]  /*3030*/  MOV R10, UR7 ;  /* 0x00000007000a7c02 */ /* 0x002fe20008000f00 */
[----:B------:R-:W-:Y:S06]  /*3040*/  BRA.U UP1, `(.L_x_59) ;  /* 0x0000000101187547 */ /* 0x000fec000b800000 */
.L_x_60:
[----:B------:R-:W-:Y:S05]  /*3050*/  NANOSLEEP 0x64 ;  /* 0x000000640000795d */ /* 0x000fea0003800000 */
[----:B------:R-:W-:-:S05]  /*3060*/  UMOV UR7, 0x10 ;  /* 0x0000001000077882 */ /* 0x000fca0000000000 */
[----:B------:R-:W-:Y:S04]  /*3070*/  DEPBAR.LE SB1, 0x36 ;  /* 0x00009d800000791a */ /* 0x000fe80000000000 */
[----:B------:R-:W1:Y:S02]  /*3080*/  UTCATOMSWS.2CTA.FIND_AND_SET.ALIGN UP1, UR7, UR7 ;  /* 0x00000007000775e3 */ /* 0x000e640008220800 */
[----:B-1----:R-:W-:Y:S01]  /*3090*/  MOV R10, UR7 ;  /* 0x00000007000a7c02 */ /* 0x002fe20008000f00 */
[----:B------:R-:W-:Y:S05]  /*30a0*/  BRA.U !UP1, `(.L_x_60) ;  /* 0xfffffffd09e87547 */ /* 0x000fea000b83ffff */
.L_x_59:
[----:B------:R-:W1:Y:S01]  /*30b0*/  LDS R5, [UR6+0x10] ;  /* 0x00001006ff057984 */ /* 0x000e620008000800 */
[----:B------:R-:W-:Y:S01]  /*30c0*/  IMAD.U32 R3, RZ, RZ, UR37 ;  /* 0x00000025ff037e24 */ /* 0x000fe2000f8e00ff */
[----:B------:R-:W-:-:S03]  /*30d0*/  MOV R2, UR4 ;  /* 0x0000000400027c02 */ /* 0x000fc60008000f00 */
[----:B------:R-:W-:Y:S01]  /*30e0*/  VIADD R3, R3, 0x140 ;  /* 0x0000014003037836 */ /* 0x000fe20000000000 */
[----:B-1----:R-:W-:-:S04]  /*30f0*/  SHF.L.U32 R5, R5, 0x1f, RZ ;  /* 0x0000001f05057819 */ /* 0x002fc800000006ff */
[----:B------:R-:W1:Y:S02]  /*3100*/  SYNCS.PHASECHK.TRANS64.TRYWAIT P0, [UR6+0x8], R5 ;  /* 0x00000805ff0075a7 */ /* 0x000e640008001106 */
[----:B-1----:R-:W-:Y:S05]  /*3110*/  @P0 BRA `(.L_x_61) ;  /* 0x0000000000080947 */ /* 0x002fea0003800000 */
[----:B------:R-:W1:Y:S02]  /*3120*/  SYNCS.PHASECHK.TRANS64.TRYWAIT P0, [UR6+0x8], R5 ;  /* 0x00000805ff0075a7 */ /* 0x000e640008001106 */
[----:B-1----:R-:W-:Y:S05]  /*3130*/  @!P0 BRA `(.L_x_62) ;  /* 0x0000006800888947 */ /* 0x002fea0003800000 */
.L_x_61:
[----:B-1----:R-:W-:Y:S01]  /*3140*/  HFMA2 R4, -RZ, RZ, 0, 5.9604644775390625e-08 ;  /* 0x00000001ff047431 */ /* 0x002fe200000001ff */
[----:B------:R-:W-:Y:S01]  /*3150*/  UPRMT UR7, UR4, 0x654, UR8 ;  /* 0x0000065404077896 */ /* 0x000fe20008000008 */
[----:B------:R-:W-:Y:S01]  /*3160*/  IMAD.MOV.U32 R7, RZ, RZ, 0xffff ;  /* 0x0000ffffff077424 */ /* 0x000fe200078e00ff */
[----:B------:R-:W-:Y:S01]  /*3170*/  PRMT R2, R2, 0x654, R3 ;  /* 0x0000065402027816 */ /* 0x000fe20000000003 */
[----:B------:R-:W-:Y:S02]  /*3180*/  IMAD.MOV.U32 R5, RZ, RZ, 0x4 ;  /* 0x00000004ff057424 */ /* 0x000fe400078e00ff */
[----:B------:R-:W-:Y:S01]  /*3190*/  IMAD.SHL.U32 R9, R10, 0x20, RZ ;  /* 0x000000200a097824 */ /* 0x000fe200078e00ff */
[----:B------:R-:W-:Y:S02]  /*31a0*/  MOV R3, UR7 ;  /* 0x0000000700037c02 */ /* 0x000fe40008000f00 */
[-C--:B------:R-:W-:Y:S01]  /*31b0*/  SHF.L.U32 R7, R7, R10.reuse, RZ ;  /* 0x0000000a07077219 */ /* 0x080fe200000006ff */
[----:B------:R1:W-:Y:S01]  /*31c0*/  SYNCS.ARRIVE.TRANS64.RED RZ, [UR7], R5 ;  /* 0x00000005ffff79a7 */ /* 0x0003e20008000407 */
[----:B------:R-:W-:Y:S01]  /*31d0*/  SHF.L.U32 R6, R4, R10, RZ ;  /* 0x0000000a04067219 */ /* 0x000fe200000006ff */
[----:B------:R1:W-:Y:S04]  /*31e0*/  STS [UR37+0x140], R9 ;  /* 0x00014009ff007988 */ /* 0x0003e80008000825 */
[----:B------:R1:W-:Y:S04]  /*31f0*/  STAS [R2.64], R10 ;  /* 0x0000000a02007dbd */ /* 0x0003e8000c0008ff */
[----:B------:R1:W-:Y:S04]  /*3200*/  ATOMS.OR RZ, [UR6+0x14], R7 ;  /* 0x00001407ffff798c */ /* 0x0003e8000b000006 */
[----:B------:R1:W-:Y:S04]  /*3210*/  ATOMS.OR RZ, [UR6+0x18], R6 ;  /* 0x00001806ffff798c */ /* 0x0003e8000b000006 */
[----:B------:R1:W-:Y:S02]  /*3220*/  ATOMS.XOR RZ, [UR6+0x10], R4 ;  /* 0x00001004ffff798c */ /* 0x0003e4000b800006 */
.L_x_58:
[----:B------:R-:W-:Y:S05]  /*3230*/  BSYNC B0 ;  /* 0x0000000000007941 */ /* 0x000fea0003800000 */
.L_x_57:
[----:B------:R-:W-:Y:S05]  /*3240*/  BRA.U UP0, `(.L_x_63) ;  /* 0x00000001006c7547 */ /* 0x000fea000b800000 */
[----:B------:R-:W-:-:S03]  /*3250*/  UMOV UR7, 0xffffffff ;  /* 0xffffffff00077882 */ /* 0x000fc60000000000 */
[----:B------:R-:W-:Y:S05]  /*3260*/  BRA.DIV UR7, `(.L_x_64) ;  /* 0x0000006a07547947 */ /* 0x000fea000b800000 */
[----:B------:R-:W-:-:S13]  /*3270*/  ELECT P6, URZ, PT ;  /* 0x0000000000ff782f */ /* 0x000fda00038c0000 */
.L_x_166:
[----:B------:R-:W-:Y:S05]  /*3280*/  @!P6 BRA `(.L_x_63) ;  /* 0x00000000005ce947 */ /* 0x000fea0003800000 */
[----:B-1----:R-:W1:Y:S02]  /*3290*/  LDS R3, [UR6+0x10] ;  /* 0x00001006ff037984 */ /* 0x002e640008000800 */
[----:B-1----:R-:W-:-:S04]  /*32a0*/  SHF.L.U32 R3, R3, 0x1f, RZ ;  /* 0x0000001f03037819 */ /* 0x002fc800000006ff */
[----:B------:R-:W1:Y:S02]  /*32b0*/  SYNCS.PHASECHK.TRANS64.TRYWAIT P0, [UR6+0x8], R3 ;  /* 0x00000803ff0075a7 */ /* 0x000e640008001106 */
[----:B-1----:R-:W-:Y:S05]  /*32c0*/  @P0 BRA `(.L_x_65) ;  /* 0x0000000000080947 */ /* 0x002fea0003800000 */
[----:B------:R-:W1:Y:S02]  /*32d0*/  SYNCS.PHASECHK.TRANS64.TRYWAIT P0, [UR6+0x8], R3 ;  /* 0x00000803ff0075a7 */ /* 0x000e640008001106 */
[----:B-1----:R-:W-:Y:S05]  /*32e0*/  @!P0 BRA `(.L_x_66) ;  /* 0x0000006800548947 */ /* 0x002fea0003800000 */
.L_x_65:
[----:B------:R-:W2:Y:S01]  /*32f0*/  LDS R5, [UR37+0x140] ;  /* 0x00014025ff057984 */ /* 0x000ea20008000800 */
[----:B-1----:R-:W-:Y:S02]  /*3300*/  HFMA2 R2, -RZ, RZ, 0, 5.9604644775390625e-08 ;  /* 0x00000001ff027431 */ /* 0x002fe400000001ff */
[----:B------:R-:W-:Y:S01]  /*3310*/  IMAD.MOV.U32 R3, RZ, RZ, 0xffff ;  /* 0x0000ffffff037424 */ /* 0x000fe200078e00ff */
[----:B------:R-:W-:Y:S01]  /*3320*/  UPRMT UR7, UR4, 0x654, UR8 ;  /* 0x0000065404077896 */ /* 0x000fe20008000008 */
[----:B--2---:R-:W-:-:S03]  /*3330*/  IMAD.SHL.U32 R4, R5, 0x20, RZ ;  /* 0x0000002005047824 */ /* 0x004fc600078e00ff */
[-C--:B------:R-:W-:Y:S02]  /*3340*/  SHF.L.U32 R3, R3, R5.reuse, RZ ;  /* 0x0000000503037219 */ /* 0x080fe400000006ff */
[----:B------:R-:W-:Y:S01]  /*3350*/  SHF.L.U32 R5, R2, R5, RZ ;  /* 0x0000000502057219 */ /* 0x000fe200000006ff */
[----:B------:R2:W-:Y:S04]  /*3360*/  STS [UR37+0x140], R4 ;  /* 0x00014004ff007988 */ /* 0x0005e80008000825 */
[----:B------:R2:W-:Y:S04]  /*3370*/  ATOMS.OR RZ, [UR6+0x14], R3 ;  /* 0x00001403ffff798c */ /* 0x0005e8000b000006 */
[----:B------:R2:W-:Y:S01]  /*3380*/  ATOMS.OR RZ, [UR6+0x18], R5 ;  /* 0x00001805ffff798c */ /* 0x0005e2000b000006 */
[----:B------:R-:W-:Y:S03]  /*3390*/  SYNCS.ARRIVE.TRANS64.RED.A1T0 RZ, [UR7], RZ ;  /* 0x000000ffffff79a7 */ /* 0x000fe60008100407 */
[----:B------:R2:W-:Y:S01]  /*33a0*/  ATOMS.XOR RZ, [UR6+0x10], R2 ;  /* 0x00001002ffff798c */ /* 0x0005e2000b800006 */
[----:B------:R-:W-:Y:S05]  /*33b0*/  BRA `(.L_x_63) ;  /* 0x0000000000107947 */ /* 0x000fea0003800000 */
.L_x_56:
[----:B------:R-:W-:-:S05]  /*33c0*/  MOV R2, 0xffffffff ;  /* 0xffffffff00027802 */ /* 0x000fca0000000f00 */
[----:B------:R1:W-:Y:S02]  /*33d0*/  STS [UR37+0x140], R2 ;  /* 0x00014002ff007988 */ /* 0x0003e40008000825 */
[----:B-1----:R-:W-:Y:S02]  /*33e0*/  MOV R2, 0x3400 ;  /* 0x0000340000027802 */ /* 0x002fe40000000f00 */
[----:B-----5:R-:W-:Y:S05]  /*33f0*/  CALL.REL.NOINC `($__internal_1_$__cuda_sm10x_tcgen05_guardrail_trap_phase_invalid_during_alloc) ;  /* 0x0000007000287944 */ /* 0x020fea0003c00000 */
.L_x_63:
[----:B------:R-:W-:Y:S05]  /*3400*/  WARPSYNC.ALL ;  /* 0x0000000000007948 */ /* 0x000fea0003800000 */
[----:B------:R-:W3:Y:S01]  /*3410*/  S2UR UR7, SR_CgaCtaId ;  /* 0x00000000000779c3 */ /* 0x000ee20000008800 */
[----:B------:R-:W-:Y:S01]  /*3420*/  UMOV UR6, 0x400 ;  /* 0x0000040000067882 */ /* 0x000fe20000000000 */
[----:B------:R-:W-:-:S06]  /*3430*/  NOP ;  /* 0x0000000000007918 */ /* 0x000fcc0000000000 */
[----:B------:R-:W-:Y:S06]  /*3440*/  BAR.ARV 0x6, 0xa0 ;  /* 0x0182800000007b1d */ /* 0x000fec0000002000 */
[----:B------:R-:W4:Y:S01]  /*3450*/  LDCU UR8, c[0x0][0x38c] ;  /* 0x00007180ff0877ac */ /* 0x000f220008000800 */
[----:B------:R-:W-:Y:S01]  /*3460*/  LOP3.LUT R0, R0, 0xffff, RZ, 0xc0, !PT ;  /* 0x0000ffff00007812 */ /* 0x000fe200078ec0ff */
[----:B-1----:R-:W-:Y:S01]  /*3470*/  IMAD.MOV.U32 R9, RZ, RZ, 0x1 ;  /* 0x00000001ff097424 */ /* 0x002fe200078e00ff */
[----:B------:R-:W-:Y:S01]  /*3480*/  LOP3.LUT R8, R8, 0xffff, RZ, 0xc0, !PT ;  /* 0x0000ffff08087812 */ /* 0x000fe200078ec0ff */
[----:B------:R-:W-:Y:S01]  /*3490*/  UMOV UR19, URZ ;  /* 0x000000ff00137c82 */ /* 0x000fe20008000000 */
[----:B------:R-:W-:Y:S01]  /*34a0*/  R2UR UR10, R0 ;  /* 0x00000000000a72ca */ /* 0x000fe200000e0000 */
[----:B------:R-:W-:Y:S01]  /*34b0*/  UMOV UR18, URZ ;  /* 0x000000ff00127c82 */ /* 0x000fe20008000000 */
[----:B------:R-:W-:Y:S01]  /*34c0*/  R2UR UR11, R8 ;  /* 0x00000000080b72ca */ /* 0x000fe200000e0000 */
[----:B------:R-:W-:Y:S01]  /*34d0*/  IMAD.MOV.U32 R8, RZ, RZ, RZ ;  /* 0x000000ffff087224 */ /* 0x000fe200078e00ff */
[----:B------:R-:W-:Y:S01]  /*34e0*/  UMOV UR17, URZ ;  /* 0x000000ff00117c82 */ /* 0x000fe20008000000 */
[----:B---3--:R-:W-:-:S02]  /*34f0*/  ULEA UR7, UR7, UR6, 0x18 ;  /* 0x0000000607077291 */ /* 0x008fc4000f8ec0ff */
[----:B------:R-:W-:Y:S02]  /*3500*/  UISETP.NE.AND UP2, UPT, UR5, URZ, UPT ;  /* 0x000000ff0500728c */ /* 0x000fe4000bf45270 */
[----:B------:R-:W-:Y:S02]  /*3510*/  UIADD3 UR12, UPT, UPT, UR7, 0x8400, URZ ;  /* 0x00008400070c7890 */ /* 0x000fe4000fffe0ff */
[----:B------:R-:W-:Y:S02]  /*3520*/  UIADD3 UR13, UPT, UPT, UR7, 0x28400, URZ ;  /* 0x00028400070d7890 */ /* 0x000fe4000fffe0ff */
[----:B----4-:R-:W-:Y:S01]  /*3530*/  UIADD3 UR8, UPT, UPT, UR8, 0x7f, URZ ;  /* 0x0000007f08087890 */ /* 0x010fe2000fffe0ff */
[----:B--2---:R-:W1:Y:S01]  /*3540*/  LDS R2, [UR7+0x140] ;  /* 0x00014007ff027984 */ /* 0x004e620008000800 */
[----:B------:R-:W-:Y:S02]  /*3550*/  USHF.R.U32.HI UR12, URZ, 0x4, UR12 ;  /* 0x00000004ff0c7899 */ /* 0x000fe4000801160c */
[----:B------:R-:W-:-:S02]  /*3560*/  USHF.R.S32.HI UR6, URZ, 0x1f, UR8 ;  /* 0x0000001fff067899 */ /* 0x000fc40008011408 */
[----:B------:R-:W-:Y:S02]  /*3570*/  USHF.R.U32.HI UR13, URZ, 0x4, UR13 ;  /* 0x00000004ff0d7899 */ /* 0x000fe4000801160d */
[----:B------:R-:W-:Y:S02]  /*3580*/  ULEA.HI UR6, UR6, UR8, URZ, 0x7 ;  /* 0x0000000806067291 */ /* 0x000fe4000f8f38ff */
[----:B------:R-:W-:Y:S02]  /*3590*/  ULOP3.LUT UR12, UR12, 0x3fff, URZ, 0xc0, !UPT ;  /* 0x00003fff0c0c7892 */ /* 0x000fe4000f8ec0ff */
[----:B------:R-:W-:Y:S02]  /*35a0*/  USHF.R.S32.HI UR6, URZ, 0x7, UR6 ;  /* 0x00000007ff067899 */ /* 0x000fe40008011406 */
[----:B------:R-:W-:Y:S02]  /*35b0*/  ULOP3.LUT UR13, UR13, 0x3fff, URZ, 0xc0, !UPT ;  /* 0x00003fff0d0d7892 */ /* 0x000fe4000f8ec0ff */
[----:B------:R-:W-:Y:S01]  /*35c0*/  UISETP.LT.AND UP0, UPT, UR6, 0x1, UPT ;  /* 0x000000010600788c */ /* 0x000fe2000bf01270 */
[----:B------:R-:W-:Y:S01]  /*35d0*/  UMOV UR36, 0x0 ;  /* 0x0000000000247882 */ /* 0x000fe20000000000 */
        /* <DEDUP_REMOVED lines=9> */
[----:B------:R-:W-:-:S02]  /*3670*/  ULOP3.LUT UR12, UR12, 0x10000, URZ, 0xfc, !UPT ;  /* 0x000100000c0c7892 */ /* 0x000fc4000f8efcff */
[----:B------:R-:W-:Y:S02]  /*3680*/  ULOP3.LUT UR13, UR13, 0x10000, URZ, 0xfc, !UPT ;  /* 0x000100000d0d7892 */ /* 0x000fe4000f8efcff */
[----:B------:R-:W-:Y:S01]  /*3690*/  USEL UR20, UR6, 0x1, !UP0 ;  /* 0x0000000106147887 */ /* 0x000fe2000c000000 */
[----:B------:R-:W-:Y:S01]  /*36a0*/  UMOV UR26, 0x0 ;  /* 0x00000000001a7882 */ /* 0x000fe20000000000 */
[----:B------:R-:W-:Y:S01]  /*36b0*/  UMOV UR27, 0x10200010 ;  /* 0x10200010001b7882 */ /* 0x000fe20000000000 */
[----:B------:R-:W-:Y:S01]  /*36c0*/  UMOV UR24, 0x0 ;  /* 0x0000000000187882 */ /* 0x000fe20000000000 */
[----:B------:R-:W-:Y:S01]  /*36d0*/  UMOV UR25, 0x10200010 ;  /* 0x1020001000197882 */ /* 0x000fe20000000000 */
[----:B------:R-:W-:Y:S01]  /*36e0*/  UMOV UR22, 0x0 ;  /* 0x0000000000167882 */ /* 0x000fe20000000000 */
[----:B------:R-:W-:Y:S01]  /*36f0*/  UMOV UR23, 0x10200010 ;  /* 0x1020001000177882 */ /* 0x000fe20000000000 */
[----:B-1----:R-:W-:Y:S02]  /*3700*/  R2UR UR21, R2 ;  /* 0x00000000021572ca */ /* 0x002fe400000e0000 */
[----:B------:R-:W-:-:S13]  /*3710*/  CS2R R2, SRZ ;  /* 0x0000000000027805 */ /* 0x000fda000001ff00 */
.L_x_74:
[C---:B------:R-:W-:Y:S02]  /*3720*/  LEA R0, R8.reuse, UR7, 0x3 ;  /* 0x0000000708007c11 */ /* 0x040fe4000f8e18ff */
[----:B------:R-:W-:Y:S02]  /*3730*/  SHF.L.U32 R4, R3, 0x1f, RZ ;  /* 0x0000001f03047819 */ /* 0x000fe400000006ff */
[----:B------:R-:W-:Y:S02]  /*3740*/  LEA R5, R8, UR7, 0x4 ;  /* 0x0000000708057c11 */ /* 0x000fe4000f8e20ff */
[----:B------:R-:W1:Y:S02]  /*3750*/  SYNCS.PHASECHK.TRANS64.TRYWAIT P0, [R0+URZ+0x90], R4 ;  /* 0x00009004000075a7 */ /* 0x000e6400080011ff */
[----:B-1-3--:R-:W-:Y:S05]  /*3760*/  @!P0 BRA `(.L_x_67) ;  /* 0x00000064004c8947 */ /* 0x00afea0003800000 */
.L_x_167:
[----:B-1----:R-:W1:Y:S01]  /*3770*/  LDS.128 R4, [R5+0x120] ;  /* 0x0001200005047984 */ /* 0x002e620000000c00 */
[----:B------:R-:W-:Y:S02]  /*3780*/  VIADD R0, R0, 0xa0 ;  /* 0x000000a000007836 */ /* 0x000fe40000000000 */
[----:B------:R-:W-:Y:S01]  /*3790*/  VIADD R8, R8, 0x1 ;  /* 0x0000000108087836 */ /* 0x000fe20000000000 */
[----:B------:R-:W-:Y:S01]  /*37a0*/  @!PT LDS RZ, [RZ] ;  /* 0x00000000fffff984 */ /* 0x000fe20000000800 */
[----:B------:R-:W-:Y:S01]  /*37b0*/  @!PT LDS RZ, [RZ] ;  /* 0x00000000fffff984 */ /* 0x000fe20000000800 */
[----:B------:R-:W-:Y:S01]  /*37c0*/  @!PT LDS RZ, [RZ] ;  /* 0x00000000fffff984 */ /* 0x000fe20000000800 */
[----:B------:R-:W-:Y:S01]  /*37d0*/  @!PT LDS RZ, [RZ] ;  /* 0x00000000fffff984 */ /* 0x000fe20000000800 */
[----:B------:R2:W-:Y:S06]  /*37e0*/  MEMBAR.ALL.CTA ;  /* 0x0000000000007992 */ /* 0x0005ec0000008000 */
[----:B--2---:R-:W2:Y:S01]  /*37f0*/  FENCE.VIEW.ASYNC.S ;  /* 0x00000000000073c6 */ /* 0x004ea20000000000 */
[----:B------:R-:W-:-:S04]  /*3800*/  PRMT R0, RZ, 0x654, R0 ;  /* 0x00000654ff007816 */ /* 0x000fc80000000000 */
[----:B--2---:R2:W-:Y:S01]  /*3810*/  SYNCS.ARRIVE.TRANS64.RED.A1T0 RZ, [R0+URZ], RZ ;  /* 0x000000ff00ff79a7 */ /* 0x0045e200081004ff */
[----:B-1----:R-:W-:Y:S01]  /*3820*/  LOP3.LUT P1, RZ, R6, 0x1, RZ, 0xc0, !PT ;  /* 0x0000000106ff7812 */ /* 0x002fe2000782c0ff */
[----:B--2---:R-:W-:-:S12]  /*3830*/  BRA.U UP2, `(.L_x_68) ;  /* 0x0000000502587547 */ /* 0x004fd8000b800000 */
[----:B------:R-:W1:Y:S01]  /*3840*/  LDCU UR8, c[0x0][0x38c] ;  /* 0x00007180ff0877ac */ /* 0x000e620008000800 */
[----:B------:R-:W-:Y:S02]  /*3850*/  PLOP3.LUT P2, PT, PT, PT, PT, 0x80, 0x8 ;  /* 0x000000000008781c */ /* 0x000fe40003f4f070 */
[----:B------:R-:W-:Y:S01]  /*3860*/  SHF.L.U32 R4, R9, 0x1f, RZ ;  /* 0x0000001f09047819 */ /* 0x000fe200000006ff */
[----:B-1----:R-:W-:Y:S02]  /*3870*/  UISETP.GE.AND UP0, UPT, UR8, 0x1, UPT ;  /* 0x000000010800788c */ /* 0x002fe4000bf06270 */
[----:B------:R-:W-:-:S04]  /*3880*/  ULEA UR8, UR19, UR7, 0x3 ;  /* 0x0000000713087291 */ /* 0x000fc8000f8e18ff */
[----:B------:R-:W-:-:S05]  /*3890*/  PLOP3.LUT P0, PT, PT, PT, UP0, 0x80, 0x8 ;  /* 0x000000000008781c */ /* 0x000fca0003f0f008 */
[----:B------:R-:W-:-:S08]  /*38a0*/  @UP0 ULEA UR9, UR18, UR7, 0x3 ;  /* 0x0000000712090291 */ /* 0x000fd0000f8e18ff */
[----:B------:R-:W-:-:S04]  /*38b0*/  @P0 SHF.L.U32 R0, R2, 0x1f, RZ ;  /* 0x0000001f02000819 */ /* 0x000fc800000006ff */
[----:B------:R1:W2:Y:S01]  /*38c0*/  @P0 SYNCS.PHASECHK.TRANS64.TRYWAIT P2, [UR9], R0 ;  /* 0x00000000ff0005a7 */ /* 0x0002a20008041109 */
[----:B------:R-:W-:Y:S01]  /*38d0*/  ULEA UR9, UR19, UR21, 0x7 ;  /* 0x0000001513097291 */ /* 0x000fe2000f8e38ff */
[----:B------:R-:W3:Y:S02]  /*38e0*/  SYNCS.PHASECHK.TRANS64.TRYWAIT P0, [UR8+0xd0], R4 ;  /* 0x0000d004ff0075a7 */ /* 0x000ee40008001108 */
[----:B-123--:R-:W-:Y:S09]  /*38f0*/  @!P0 BRA `(.L_x_69) ;  /* 0x0000006000fc8947 */ /* 0x00eff20003800000 */
.L_x_169:
[----:B------:R-:W-:Y:S01]  /*3900*/  UMOV UR16, UR17 ;  /* 0x0000001100107c82 */ /* 0x000fe20008000000 */
[----:B------:R-:W-:Y:S05]  /*3910*/  BRA.U !UP0, `(.L_x_70) ;  /* 0x0000000508107547 */ /* 0x000fea000b800000 */
[----:B------:R-:W-:Y:S02]  /*3920*/  UIADD3 UR16, UPT, UPT, UR20, UR17, URZ ;  /* 0x0000001114107290 */ /* 0x000fe4000fffe0ff */
[----:B------:R-:W-:Y:S01]  /*3930*/  UPLOP3.LUT UP3, UPT, UPT, UPT, UPT, 0x40, 0x4 ;  /* 0x000000000004789c */ /* 0x000fe20003f6e870 */
[----:B------:R-:W-:Y:S01]  /*3940*/  UMOV UR15, UR6 ;  /* 0x00000006000f7c82 */ /* 0x000fe20008000000 */
[----:B------:R-:W-:-:S09]  /*3950*/  UMOV UR58, UR18 ;  /* 0x00000012003a7c82 */ /* 0x000fd20008000000 */
.L_x_73:
[----:B--2---:R-:W-:Y:S01]  /*3960*/  ULEA UR14, UR58, UR7, 0x3 ;  /* 0x000000073a0e7291 */ /* 0x004fe2000f8e18ff */
[----:B---3--:R-:W-:Y:S11]  /*3970*/  @P2 BRA `(.L_x_71) ;  /* 0x00000000000c2947 */ /* 0x008ff60003800000 */
[----:B-1----:R-:W-:Y:S04]  /*3980*/  SHF.L.U32 R4, R2, 0x1f, RZ ;  /* 0x0000001f02047819 */ /* 0x002fe800000006ff */
[----:B------:R-:W1:Y:S02]  /*3990*/  SYNCS.PHASECHK.TRANS64.TRYWAIT P0, [UR14], R4 ;  /* 0x00000004ff0075a7 */ /* 0x000e64000800110e */
[----:B-1----:R-:W-:Y:S05]  /*39a0*/  @!P0 BRA `(.L_x_72) ;  /* 0x0000006000e88947 */ /* 0x002fea0003800000 */
.L_x_71:
[----:B------:R-:W-:Y:S01]  /*39b0*/  UISETP.NE.AND UP0, UPT, UR15, 0x1, UPT ;  /* 0x000000010f00788c */ /* 0x000fe2000bf05270 */
[----:B------:R-:W-:Y:S01]  /*39c0*/  PLOP3.LUT P2, PT, PT, PT, PT, 0x80, 0x8 ;  /* 0x000000000008781c */ /* 0x000fe20003f4f070 */
[----:B------:R-:W-:Y:S02]  /*39d0*/  UIADD3 UR18, UPT, UPT, UR58, 0x1, URZ ;  /* 0x000000013a127890 */ /* 0x000fe4000fffe0ff */
[----:B------:R-:W-:Y:S02]  /*39e0*/  ULEA UR68, UR58, UR13, 0xa ;  /* 0x0000000d3a447291 */ /* 0x000fe4000f8e50ff */
[----:B------:R-:W-:Y:S01]  /*39f0*/  UISETP.NE.AND UP1, UPT, UR18, 0x4, UPT ;  /* 0x000000041200788c */ /* 0x000fe2000bf25270 */
[----:B------:R-:W-:Y:S01]  /*3a00*/  PLOP3.LUT P0, PT, PT, PT, UP0, 0x80, 0x8 ;  /* 0x000000000008781c */ /* 0x000fe20003f0f008 */
[----:B------:R-:W-:Y:S02]  /*3a10*/  ULEA UR66, UR58, UR12, 0xb ;  /* 0x0000000c3a427291 */ /* 0x000fe4000f8e58ff */
[----:B------:R-:W-:Y:S02]  /*3a20*/  USEL UR39, URZ, 0x1, UP1 ;  /* 0x00000001ff277887 */ /* 0x000fe40008800000 */
[----:B------:R-:W-:Y:S02]  /*3a30*/  USEL UR18, UR18, URZ, UP1 ;  /* 0x000000ff12127287 */ /* 0x000fe40008800000 */
[----:B------:R-:W-:Y:S02]  /*3a40*/  UIADD3 UR64, UPT, UPT, UR68, 0x2, URZ ;  /* 0x0000000244407890 */ /* 0x000fe4000fffe0ff */
[----:B------:R-:W-:Y:S01]  /*3a50*/  @UP0 ULEA UR38, UR18, UR7, 0x3 ;  /* 0x0000000712260291 */ /* 0x000fe2000f8e18ff */
[----:B------:R-:W-:Y:S01]  /*3a60*/  LOP3.LUT R2, R2, UR39, RZ, 0x3c, !PT ;  /* 0x0000002702027c12 */ /* 0x000fe2000f8e3cff */
[----:B------:R-:W-:Y:S02]  /*3a70*/  UIADD3 UR62, UPT, UPT, UR66, 0x2, URZ ;  /* 0x00000002423e7890 */ /* 0x000fe4000fffe0ff */
[----:B------:R-:W-:Y:S01]  /*3a80*/  UIADD3 UR60, UPT, UPT, UR68, 0x4, URZ ;  /* 0x00000004443c7890 */ /* 0x000fe2000fffe0ff */
[----:B-1----:R-:W-:Y:S01]  /*3a90*/  @P0 SHF.L.U32 R0, R2, 0x1f, RZ ;  /* 0x0000001f02000819 */ /* 0x002fe200000006ff */
[----:B------:R-:W-:Y:S02]  /*3aa0*/  UIADD3 UR58, UPT, UPT, UR66, 0x4, URZ ;  /* 0x00000004423a7890 */ /* 0x000fe4000fffe0ff */
[----:B------:R-:W-:Y:S01]  /*3ab0*/  UIADD3 UR56, UPT, UPT, UR68, 0x6, URZ ;  /* 0x0000000644387890 */ /* 0x000fe2000fffe0ff */
[----:B------:R2:W3:Y:S01]  /*3ac0*/  @P0 SYNCS.PHASECHK.TRANS64.TRYWAIT P2, [UR38], R0 ;  /* 0x00000000ff0005a7 */ /* 0x0004e20008041126 */
[----:B------:R-:W-:Y:S02]  /*3ad0*/  UIADD3 UR54, UPT, UPT, UR66, 0x6, URZ ;  /* 0x0000000642367890 */ /* 0x000fe4000fffe0ff */
        /* <DEDUP_REMOVED lines=10> */
[----:B------:R-:W-:Y:S02]  /*3b80*/  UIADD3 UR15, UPT, UPT, UR15, -0x1, URZ ;  /* 0xffffffff0f0f7890 */ /* 0x000fe4000fffe0ff */
[----:B------:R-:W-:Y:S01]  /*3b90*/  UISETP.NE.AND UP0, UPT, UR17, UR16, UPT ;  /* 0x000000101100728c */ /* 0x000fe2000bf05270 */
[----:B------:R-:W-:Y:S01]  /*3ba0*/  UMOV UR69, 0x40004040 ;  /* 0x4000404000457882 */ /* 0x000fe20000000000 */
[----:B------:R-:W-:Y:S01]  /*3bb0*/  UMOV UR67, 0x40004040 ;  /* 0x4000404000437882 */ /* 0x000fe20000000000 */
[----:B------:R-:W-:Y:S01]  /*3bc0*/  UMOV UR65, 0x40004040 ;  /* 0x4000404000417882 */ /* 0x000fe20000000000 */
[----:B------:R-:W-:Y:S01]  /*3bd0*/  UTCHMMA.2CTA gdesc[UR66], gdesc[UR68], tmem[UR9], tmem[UR36], idesc[UR37], UP3 ;  /* 0x00ff2444420075ea */ /* 0x000fe20009a00009 */
[----:B------:R-:W-:Y:S01]  /*3be0*/  UPLOP3.LUT UP3, UPT, UPT, UPT, UPT, 0x80, 0x8 ;  /* 0x000000000008789c */ /* 0x000fe20003f6f070 */
[----:B------:R-:W-:Y:S01]  /*3bf0*/  UMOV UR63, 0x40004040 ;  /* 0x40004040003f7882 */ /* 0x000fe20000000000 */
[----:B------:R-:W-:Y:S01]  /*3c00*/  UMOV UR61, 0x40004040 ;  /* 0x40004040003d7882 */ /* 0x000fe20000000000 */
[----:B------:R-:W-:Y:S01]  /*3c10*/  UTCHMMA.2CTA gdesc[UR62], gdesc[UR64], tmem[UR9], tmem[UR34], idesc[UR35], UPT ;  /* 0x00ff22403e0075ea */ /* 0x000fe2000ba00009 */
[----:B------:R-:W-:Y:S01]  /*3c20*/  UMOV UR59, 0x40004040 ;  /* 0x40004040003b7882 */ /* 0x000fe20000000000 */
[----:B------:R-:W-:Y:S01]  /*3c30*/  UMOV UR57, 0x40004040 ;  /* 0x4000404000397882 */ /* 0x000fe20000000000 */
[----:B------:R1:W-:Y:S01]  /*3c40*/  UTCHMMA.2CTA gdesc[UR58], gdesc[UR60], tmem[UR9], tmem[UR32], idesc[UR33], UPT ;  /* 0x00ff203c3a0075ea */ /* 0x0003e2000ba00009 */
        /* <DEDUP_REMOVED lines=11> */
[----:B------:R-:W-:Y:S01]  /*3d00*/  UMOV UR39, 0x40004040 ;  /* 0x4000404000277882 */ /* 0x000fe20000000000 */
[----:B------:R2:W-:Y:S01]  /*3d10*/  UTCHMMA.2CTA gdesc[UR42], gdesc[UR44], tmem[UR9], tmem[UR24], idesc[UR25], UPT ;  /* 0x00ff182c2a0075ea */ /* 0x0005e2000ba00009 */
[----:B------:R2:W-:Y:S01]  /*3d20*/  UTCHMMA.2CTA gdesc[UR38], gdesc[UR40], tmem[UR9], tmem[UR22], idesc[UR23], UPT ;  /* 0x00ff1628260075ea */ /* 0x0005e2000ba00009 */
[----:B------:R2:W-:Y:S01]  /*3d30*/  UTCBAR.2CTA.MULTICAST [UR14], URZ, UR11 ;  /* 0x000000ff0e0073e9 */ /* 0x0005e2000820080b */
[----:B-1----:R-:W-:Y:S01]  /*3d40*/  UMOV UR58, UR18 ;  /* 0x00000012003a7c82 */ /* 0x002fe20008000000 */
[----:B------:R-:W-:Y:S05]  /*3d50*/  BRA.U UP0, `(.L_x_73) ;  /* 0xfffffffd00007547 */ /* 0x000fea000b83ffff */
.L_x_70:
[----:B------:R-:W-:Y:S01]  /*3d60*/  UIADD3 UR8, UPT, UPT, UR8, 0xb0, URZ ;  /* 0x000000b008087890 */ /* 0x000fe2000fffe0ff */
[----:B------:R-:W-:-:S08]  /*3d70*/  UMOV UR17, UR16 ;  /* 0x0000001000117c82 */ /* 0x000fd00008000000 */
[----:B------:R4:W-:Y:S01]  /*3d80*/  UTCBAR.2CTA.MULTICAST [UR8], URZ, UR10 ;  /* 0x000000ff080073e9 */ /* 0x0009e2000820080a */
[----:B------:R-:W-:Y:S02]  /*3d90*/  NOP ;  /* 0x0000000000007918 */ /* 0x000fe40000000000 */
.L_x_68:
[----:B------:R-:W-:Y:S01]  /*3da0*/  UIADD3 UR19, UPT, UPT, UR19, 0x1, URZ ;  /* 0x0000000113137890 */ /* 0x000fe2000fffe0ff */
[----:B------:R-:W-:-:S03]  /*3db0*/  ISETP.NE.AND P0, PT, R8, 0x2, PT ;  /* 0x000000020800780c */ /* 0x000fc60003f05270 */
[----:B------:R-:W-:Y:S01]  /*3dc0*/  UISETP.NE.AND UP0, UPT, UR19, 0x4, UPT ;  /* 0x000000041300788c */ /* 0x000fe2000bf05270 */
[----:B-12---:R-:W-:Y:S02]  /*3dd0*/  SEL R0, RZ, 0x1, P0 ;  /* 0x00000001ff007807 */ /* 0x006fe40000000000 */
[----:B------:R-:W-:Y:S01]  /*3de0*/  SEL R8, R8, RZ, P0 ;  /* 0x000000ff08087207 */ /* 0x000fe20000000000 */
[----:B----4-:R-:W-:Y:S01]  /*3df0*/  USEL UR8, URZ, 0x1, UP0 ;  /* 0x00000001ff087887 */ /* 0x010fe20008000000 */
[----:B------:R-:W-:Y:S01]  /*3e00*/  LOP3.LUT R3, R3, R0, RZ, 0x3c, !PT ;  /* 0x0000000003037212 */ /* 0x000fe200078e3cff */
[----:B------:R-:W-:-:S04]  /*3e10*/  USEL UR19, UR19, URZ, UP0 ;  /* 0x000000ff13137287 */ /* 0x000fc80008000000 */
[----:B------:R-:W-:Y:S01]  /*3e20*/  LOP3.LUT R9, R9, UR8, RZ, 0x3c, !PT ;  /* 0x0000000809097c12 */ /* 0x000fe2000f8e3cff */
[----:B------:R-:W-:Y:S07]  /*3e30*/  @P1 BRA `(.L_x_74) ;  /* 0xfffffff800381947 */ /* 0x000fee000383ffff */
[----:B------:R-:W1:Y:S01]  /*3e40*/  S2UR UR6, SR_CgaCtaId ;  /* 0x00000000000679c3 */ /* 0x000e620000008800 */
[----:B------:R-:W-:Y:S01]  /*3e50*/  ELECT P0, URZ, PT ;  /* 0x0000000000ff782f */ /* 0x000fe20003800000 */
[----:B------:R-:W-:Y:S01]  /*3e60*/  HFMA2 R0, -RZ, RZ, 0, 5.9604644775390625e-08 ;  /* 0x00000001ff007431 */ /* 0x000fe200000001ff */
[----:B------:R-:W-:-:S05]  /*3e70*/  UMOV UR8, 0x40 ;  /* 0x0000004000087882 */ /* 0x000fca0000000000 */
[----:B------:R-:W-:Y:S01]  /*3e80*/  UVIRTCOUNT.DEALLOC.SMPOOL 0x80 ;  /* 0x000000800000784c */ /* 0x000fe20000000000 */
[----:B------:R-:W-:Y:S02]  /*3e90*/  UISETP.NE.AND UP0, UPT, UR5, URZ, UPT ;  /* 0x000000ff0500728c */ /* 0x000fe4000bf05270 */
[----:B-1----:R-:W-:-:S09]  /*3ea0*/  ULEA UR6, UR6, UR8, 0x18 ;  /* 0x0000000806067291 */ /* 0x002fd2000f8ec0ff */
[----:B------:R1:W-:Y:S01]  /*3eb0*/  @P0 STS.U8 [UR6+0x1c], R0 ;  /* 0x00001c00ff000988 */ /* 0x0003e20008000006 */
[----:B------:R-:W-:Y:S05]  /*3ec0*/  BRA.U UP0, `(.L_x_75) ;  /* 0x0000000100a07547 */ /* 0x000fea000b800000 */
[----:B------:R-:W-:Y:S01]  /*3ed0*/  UIADD3 UR5, UPT, UPT, UR7, 0xd0, URZ ;  /* 0x000000d007057890 */ /* 0x000fe2000fffe0ff */
[----:B------:R-:W-:-:S03]  /*3ee0*/  SHF.L.U32 R2, R9, 0x1f, RZ ;  /* 0x0000001f09027819 */ /* 0x000fc600000006ff */
[----:B------:R-:W-:-:S09]  /*3ef0*/  ULEA UR8, UR19, UR5, 0x3 ;  /* 0x0000000513087291 */ /* 0x000fd2000f8e18ff */
[----:B------:R-:W2:Y:S02]  /*3f00*/  SYNCS.PHASECHK.TRANS64.TRYWAIT P0, [UR8], R2 ;  /* 0x00000002ff0075a7 */ /* 0x000ea40008001108 */
[----:B--2---:R-:W-:Y:S05]  /*3f10*/  @!P0 BRA `(.L_x_76) ;  /* 0x0000005c00a48947 */ /* 0x004fea0003800000 */
.L_x_172:
        /* <DEDUP_REMOVED lines=9> */
.L_x_174:
        /* <DEDUP_REMOVED lines=9> */
.L_x_176:
[----:B------:R-:W-:-:S04]  /*4040*/  UIADD3 UR9, UPT, UPT, UR9, 0x1, URZ ;  /* 0x0000000109097890 */ /* 0x000fc8000fffe0ff */
[----:B------:R-:W-:-:S04]  /*4050*/  UISETP.NE.AND UP1, UPT, UR9, 0x4, UPT ;  /* 0x000000040900788c */ /* 0x000fc8000bf25270 */
[----:B------:R-:W-:Y:S02]  /*4060*/  USEL UR8, URZ, 0x1, UP1 ;  /* 0x00000001ff087887 */ /* 0x000fe40008800000 */
[----:B------:R-:W-:-:S04]  /*4070*/  USEL UR9, UR9, URZ, UP1 ;  /* 0x000000ff09097287 */ /* 0x000fc80008800000 */
[----:B------:R-:W-:Y:S01]  /*4080*/  ULEA UR9, UR9, UR5, 0x3 ;  /* 0x0000000509097291 */ /* 0x000fe2000f8e18ff */
[----:B------:R-:W-:-:S04]  /*4090*/  LOP3.LUT R2, R2, UR8, RZ, 0x3c, !PT ;  /* 0x0000000802027c12 */ /* 0x000fc8000f8e3cff */
[----:B------:R-:W-:Y:S01]  /*40a0*/  SHF.L.U32 R2, R2, 0x1f, RZ ;  /* 0x0000001f02027819 */ /* 0x000fe200000006ff */
[----:B-1----:R-:W-:-:S04]  /*40b0*/  IMAD.U32 R0, RZ, RZ, UR9 ;  /* 0x00000009ff007e24 */ /* 0x002fc8000f8e00ff */
[----:B------:R1:W2:Y:S03]  /*40c0*/  SYNCS.PHASECHK.TRANS64.TRYWAIT P0, [R0+URZ], R2 ;  /* 0x00000002000075a7 */ /* 0x0002a600080011ff */
[----:B--2---:R-:W-:Y:S05]  /*40d0*/  @!P0 NANOSLEEP.SYNCS 0x989680 ;  /* 0x009896800000895d */ /* 0x004fea0003900000 */
[----:B------:R-:W2:Y:S02]  /*40e0*/  @!P0 SYNCS.PHASECHK.TRANS64 P0, [R0+URZ], R2 ;  /* 0x00000002000085a7 */ /* 0x000ea400080010ff */
[----:B--2---:R-:W-:Y:S05]  /*40f0*/  @P0 BRA `(.L_x_79) ;  /* 0x0000000000200947 */ /* 0x004fea0003800000 */
.L_x_80:
[----:B--2---:R2:W4:Y:S02]  /*4100*/  SYNCS.PHASECHK.TRANS64.TRYWAIT P0, [R0+URZ], R2 ;  /* 0x00000002000075a7 */ /* 0x00452400080011ff */
[----:B----4-:R-:W-:Y:S05]  /*4110*/  @!P0 NANOSLEEP.SYNCS 0x989680 ;  /* 0x009896800000895d */ /* 0x010fea0003900000 */
[----:B------:R-:W4:Y:S02]  /*4120*/  @!P0 SYNCS.PHASECHK.TRANS64 P0, [R0+URZ], R2 ;  /* 0x00000002000085a7 */ /* 0x000f2400080010ff */
[----:B----4-:R-:W-:Y:S05]  /*4130*/  @!P0 BRA `(.L_x_80) ;  /* 0xfffffffc00f08947 */ /* 0x010fea000383ffff */
[----:B------:R-:W-:Y:S05]  /*4140*/  BRA `(.L_x_79) ;  /* 0x00000000000c7947 */ /* 0x000fea0003800000 */
.L_x_75:
[----:B------:R-:W-:-:S04]  /*4150*/  UIADD3 UR5, UPT, UPT, UR7, 0x110, URZ ;  /* 0x0000011007057890 */ /* 0x000fc8000fffe0ff */
[----:B------:R-:W-:-:S09]  /*4160*/  UPRMT UR5, UR4, 0x654, UR5 ;  /* 0x0000065404057896 */ /* 0x000fd20008000005 */
[----:B------:R-:W-:Y:S03]  /*4170*/  SYNCS.ARRIVE.TRANS64.RED.A1T0 RZ, [UR5], RZ ;  /* 0x000000ffffff79a7 */ /* 0x000fe60008100405 */
.L_x_79:
[----:B-12---:R-:W-:Y:S01]  /*4180*/  SHF.L.U32 R2, RZ, 0x1f, RZ ;  /* 0x0000001fff027819 */ /* 0x006fe200000006ff */
[----:B------:R-:W-:Y:S01]  /*4190*/  UIADD3 UR5, UPT, UPT, UR7, 0x110, URZ ;  /* 0x0000011007057890 */ /* 0x000fe2000fffe0ff */
[----:B------:R-:W-:Y:S02]  /*41a0*/  PLOP3.LUT P0, PT, PT, PT, UP0, 0x80, 0x8 ;  /* 0x000000000008781c */ /* 0x000fe40003f0f008 */
[----:B------:R-:W1:Y:S02]  /*41b0*/  SYNCS.PHASECHK.TRANS64.TRYWAIT P1, [UR7+0x110], R2 ;  /* 0x00011002ff0075a7 */ /* 0x000e640008021107 */
[----:B-1----:R-:W-:Y:S09]  /*41c0*/  @!P1 BRA `(.L_x_81) ;  /* 0x0000005c00409947 */ /* 0x002ff20003800000 */
.L_x_178:
[----:B------:R-:W-:Y:S01]  /*41d0*/  @!UP0 UPRMT UR5, UR4, 0x654, UR5 ;  /* 0x0000065404058896 */ /* 0x000fe20008000005 */
[----:B------:R-:W-:Y:S02]  /*41e0*/  UMOV UR8, 0xffff ;  /* 0x0000ffff00087882 */ /* 0x000fe40000000000 */
[----:B------:R-:W-:-:S06]  /*41f0*/  UMOV UR4, 0x1 ;  /* 0x0000000100047882 */ /* 0x000fcc0000000000 */
[----:B------:R-:W-:Y:S01]  /*4200*/  @!P0 SYNCS.ARRIVE.TRANS64.RED.A1T0 RZ, [UR5], RZ ;  /* 0x000000ffffff89a7 */ /* 0x000fe20008100405 */
[----:B------:R-:W-:Y:S01]  /*4210*/  NOP ;  /* 0x0000000000007918 */ /* 0x000fe20000000000 */
[----:B-1----:R-:W1:Y:S01]  /*4220*/  LDS R0, [UR6+0x14] ;  /* 0x00001406ff007984 */ /* 0x002e620008000800 */
[----:B------:R-:W-:-:S04]  /*4230*/  ULOP3.LUT UR5, UR21, 0xffff, URZ, 0xc0, !UPT ;  /* 0x0000ffff15057892 */ /* 0x000fc8000f8ec0ff */
[----:B------:R-:W-:-:S04]  /*4240*/  USHF.R.U32.HI UR5, URZ, 0x5, UR5 ;  /* 0x00000005ff057899 */ /* 0x000fc80008011605 */
[----:B------:R-:W-:Y:S02]  /*4250*/  USHF.L.U32 UR8, UR8, UR5, URZ ;  /* 0x0000000508087299 */ /* 0x000fe400080006ff */
[----:B------:R-:W-:-:S04]  /*4260*/  USHF.L.U32 UR4, UR4, UR5, URZ ;  /* 0x0000000504047299 */ /* 0x000fc800080006ff */
[----:B-1----:R-:W-:-:S04]  /*4270*/  LOP3.LUT R0, R0, UR8, RZ, 0xc0, !PT ;  /* 0x0000000800007c12 */ /* 0x002fc8000f8ec0ff */
[----:B------:R-:W-:-:S13]  /*4280*/  ISETP.NE.AND P0, PT, R0, UR8, PT ;  /* 0x0000000800007c0c */ /* 0x000fda000bf05270 */
[----:B------:R-:W-:Y:S05]  /*4290*/  @P0 BRA `(.L_x_82) ;  /* 0x0000000000580947 */ /* 0x000fea0003800000 */
[----:B------:R-:W1:Y:S02]  /*42a0*/  LDS R0, [UR6+0x18] ;  /* 0x00001806ff007984 */ /* 0x000e640008000800 */
[----:B-1----:R-:W-:-:S04]  /*42b0*/  LOP3.LUT R0, R0, UR4, RZ, 0xc0, !PT ;  /* 0x0000000400007c12 */ /* 0x002fc8000f8ec0ff */
[----:B------:R-:W-:-:S13]  /*42c0*/  ISETP.NE.AND P0, PT, R0, UR4, PT ;  /* 0x0000000400007c0c */ /* 0x000fda000bf05270 */
[----:B------:R-:W-:Y:S05]  /*42d0*/  @P0 BRA `(.L_x_83) ;  /* 0x00000000003c0947 */ /* 0x000fea0003800000 */
[----:B------:R-:W1:Y:S01]  /*42e0*/  S2R R2, SR_LANEID ;  /* 0x0000000000027919 */ /* 0x000e620000000000 */
[----:B------:R-:W-:Y:S01]  /*42f0*/  ULOP3.LUT UR8, URZ, UR8, URZ, 0x33, !UPT ;  /* 0x00000008ff087292 */ /* 0x000fe2000f8e33ff */
[----:B------:R-:W-:Y:S02]  /*4300*/  VOTEU.ANY UR7, UPT, PT ;  /* 0x0000000000077886 */ /* 0x000fe400038e0100 */
[----:B------:R-:W-:-:S03]  /*4310*/  UFLO.U32 UR7, UR7 ;  /* 0x00000007000772bd */ /* 0x000fc600080e0000 */
[----:B------:R-:W-:-:S04]  /*4320*/  IMAD.U32 R0, RZ, RZ, UR8 ;  /* 0x00000008ff007e24 */ /* 0x000fc8000f8e00ff */
[----:B------:R2:W4:Y:S02]  /*4330*/  REDUX UR5, R0 ;  /* 0x00000000000573c4 */ /* 0x0005240000000000 */
[----:B------:R1:W-:Y:S02]  /*4340*/  UTCATOMSWS.AND URZ, UR8 ;  /* 0x0000000800ff79e3 */ /* 0x0003e40008000000 */
[----:B-1----:R-:W-:Y:S02]  /*4350*/  ISETP.EQ.U32.AND P0, PT, R2, UR7, PT ;  /* 0x0000000702007c0c */ /* 0x002fe4000bf02070 */
[----:B--2---:R-:W-:Y:S02]  /*4360*/  LOP3.LUT R0, RZ, UR4, RZ, 0x33, !PT ;  /* 0x00000004ff007c12 */ /* 0x004fe4000f8e33ff */
[----:B----4-:R-:W-:Y:S02]  /*4370*/  MOV R2, UR5 ;  /* 0x0000000500027c02 */ /* 0x010fe40008000f00 */
[----:B------:R-:W1:Y:S07]  /*4380*/  REDUX UR4, R0 ;  /* 0x00000000000473c4 */ /* 0x000e6e0000000000 */
[----:B------:R2:W-:Y:S01]  /*4390*/  @P0 ATOMS.AND RZ, [UR6+0x14], R2 ;  /* 0x00001402ffff098c */ /* 0x0005e2000a800006 */
[----:B-1----:R-:W-:-:S05]  /*43a0*/  IMAD.U32 R0, RZ, RZ, UR4 ;  /* 0x00000004ff007e24 */ /* 0x002fca000f8e00ff */
[----:B------:R2:W-:Y:S01]  /*43b0*/  @P0 ATOMS.AND RZ, [UR6+0x18], R0 ;  /* 0x00001800ffff098c */ /* 0x0005e2000a800006 */
[----:B------:R-:W-:Y:S05]  /*43c0*/  BRA `(.L_x_84) ;  /* 0x0000000000147947 */ /* 0x000fea0003800000 */
.L_x_83:
[----:B------:R-:W-:Y:S02]  /*43d0*/  MOV R2, 0x43f0 ;  /* 0x000043f000027802 */ /* 0x000fe40000000f00 */
[----:B---3-5:R-:W-:Y:S05]  /*43e0*/  CALL.REL.NOINC `($__internal_0_$__cuda_sm10x_tcgen05_guardrail_trap_col_being_dealloced_not_returned_by_alloc) ;  /* 0x0000006000207944 */ /* 0x028fea0003c00000 */
[----:B------:R-:W-:Y:S05]  /*43f0*/  BRA `(.L_x_84) ;  /* 0x0000000000087947 */ /* 0x000fea0003800000 */
.L_x_82:
[----:B------:R-:W-:Y:S02]  /*4400*/  MOV R2, 0x4420 ;  /* 0x0000442000027802 */ /* 0x000fe40000000f00 */
[----:B---3-5:R-:W-:Y:S05]  /*4410*/  CALL.REL.NOINC `($__internal_2_$__cuda_sm10x_tcgen05_guardrail_trap_unallocated_columns_being_dealloced) ;  /* 0x00000060002c7944 */ /* 0x028fea0003c00000 */
.L_x_84:
[----:B------:R-:W-:Y:S01]  /*4420*/  NOP ;  /* 0x0000000000007918 */ /* 0x000fe20000000000 */
[----:B------:R-:W-:Y:S05]  /*4430*/  EXIT ;  /* 0x000000000000794d */ /* 0x000fea0003800000 */
.L_x_55:
[----:B------:R-:W-:-:S09]  /*4440*/  UISETP.NE.OR UP5, UPT, UR10, 0x3, !UP5 ;  /* 0x000000030a00788c */ /* 0x000fd2000efa5670 */
[----:B------:R-:W-:Y:S05]  /*4450*/  BRA.U UP5, `(.L_x_85) ;  /* 0x0000001105087547 */ /* 0x000fea000b800000 */
[----:B------:R-:W1:Y:S01]  /*4460*/  LDC R0, c[0x0][0xb30] ;  /* 0x0002cc00ff007b82 */ /* 0x000e620000000800 */
[----:B------:R-:W2:Y:S01]  /*4470*/  LDCU.64 UR8, c[0x0][0x888] ;  /* 0x00011100ff0877ac */ /* 0x000ea20008000a00 */
[----:B------:R-:W-:Y:S02]  /*4480*/  HFMA2 R27, -RZ, RZ, 0, 0 ;  /* 0x00000000ff1b7431 */ /* 0x000fe400000001ff */
[----:B------:R-:W-:Y:S01]  /*4490*/  IMAD.MOV.U32 R29, RZ, RZ, 0x1 ;  /* 0x00000001ff1d7424 */ /* 0x000fe200078e00ff */
[----:B------:R-:W-:Y:S01]  /*44a0*/  MOV R25, 0x2000 ;  /* 0x0000200000197802 */ /* 0x000fe20000000f00 */
[----:B------:R-:W3:Y:S01]  /*44b0*/  LDCU.64 UR4, c[0x0][0x890] ;  /* 0x00011200ff0477ac */ /* 0x000ee20008000a00 */
[----:B------:R-:W-:Y:S01]  /*44c0*/  IMAD.MOV.U32 R28, RZ, RZ, RZ ;  /* 0x000000ffff1c7224 */ /* 0x000fe200078e00ff */
[----:B------:R-:W4:Y:S01]  /*44d0*/  LDC R24, c[0x0][0x370] ;  /* 0x0000dc00ff187b82 */ /* 0x000f220000000800 */
[----:B------:R-:W-:Y:S01]  /*44e0*/  UMOV UR6, 0x400 ;  /* 0x0000040000067882 */ /* 0x000fe20000000000 */
[----:B------:R-:W-:-:S02]  /*44f0*/  UPLOP3.LUT UP1, UPT, UPT, UPT, UPT, 0x40, 0x4 ;  /* 0x000000000004789c */ /* 0x000fc40003f2e870 */
[----:B------:R-:W-:-:S04]  /*4500*/  ULEA UR6, UR37, UR6, 0x18 ;  /* 0x0000000625067291 */ /* 0x000fc8000f8ec0ff */
[----:B------:R-:W4:Y:S01]  /*4510*/  LDC R3, c[0x0][0xb0c] ;  /* 0x0002c300ff037b82 */ /* 0x000f220000000800 */
[----:B------:R-:W-:Y:S02]  /*4520*/  UIADD3 UR13, UPT, UPT, UR6, 0x58, URZ ;  /* 0x00000058060d7890 */ /* 0x000fe4000fffe0ff */
[----:B--2---:R-:W-:Y:S02]  /*4530*/  UISETP.NE.U32.AND UP2, UPT, UR8, URZ, UPT ;  /* 0x000000ff0800728c */ /* 0x004fe4000bf45070 */
[----:B------:R-:W-:Y:S02]  /*4540*/  UIADD3 UR33, UPT, UPT, UR6, 0x40, URZ ;  /* 0x0000004006217890 */ /* 0x000fe4000fffe0ff */
[----:B---3--:R-:W-:Y:S01]  /*4550*/  UISETP.NE.U32.AND UP3, UPT, UR4, URZ, UPT ;  /* 0x000000ff0400728c */ /* 0x008fe2000bf65070 */
[----:B------:R-:W2:Y:S01]  /*4560*/  LDC R18, c[0x0][0xb20] ;  /* 0x0002c800ff127b82 */ /* 0x000ea20000000800 */
[----:B-1----:R-:W-:Y:S01]  /*4570*/  ISETP.NE.AND P1, PT, R0, 0x1, PT ;  /* 0x000000010000780c */ /* 0x002fe20003f25270 */
[----:B------:R-:W-:-:S02]  /*4580*/  UISETP.NE.AND.EX UP2, UPT, UR9, URZ, UPT, UP2 ;  /* 0x000000ff0900728c */ /* 0x000fc4000bf45320 */
[----:B------:R-:W-:Y:S02]  /*4590*/  UIADD3 UR25, UPT, UPT, UR6, 0x48, URZ ;  /* 0x0000004806197890 */ /* 0x000fe4000fffe0ff */
[----:B------:R-:W-:Y:S02]  /*45a0*/  UIADD3 UR17, UPT, UPT, UR6, 0x50, URZ ;  /* 0x0000005006117890 */ /* 0x000fe4000fffe0ff */
[----:B------:R-:W1:Y:S01]  /*45b0*/  LDC.64 R30, c[0x0][0x348] ;  /* 0x0000d200ff1e7b82 */ /* 0x000e620000000a00 */
[----:B------:R-:W-:Y:S02]  /*45c0*/  UPRMT UR13, UR37, 0x654, UR13 ;  /* 0x00000654250d7896 */ /* 0x000fe4000800000d */
[----:B------:R-:W-:-:S05]  /*45d0*/  UISETP.NE.AND.EX UP3, UPT, UR5, URZ, UPT, UP3 ;  /* 0x000000ff0500728c */ /* 0x000fca000bf65330 */
[----:B------:R-:W3:Y:S08]  /*45e0*/  LDC.64 R16, c[0x0][0xb10] ;  /* 0x0002c400ff107b82 */ /* 0x000ef00000000a00 */
[----:B------:R-:W1:Y:S08]  /*45f0*/  LDC.64 R6, c[0x0][0xb18] ;  /* 0x0002c600ff067b82 */ /* 0x000e700000000a00 */
[----:B------:R-:W1:Y:S08]  /*4600*/  LDC.64 R4, c[0x0][0xb28] ;  /* 0x0002ca00ff047b82 */ /* 0x000e700000000a00 */
[----:B--2-4-:R-:W1:Y:S02]  /*4610*/  LDC R19, c[0x0][0x374] ;  /* 0x0000dd00ff137b82 */ /* 0x014e640000000800 */
.L_x_96:
[C---:B------:R-:W-:Y:S02]  /*4620*/  LEA R0, R28.reuse, UR6, 0x3 ;  /* 0x000000061c007c11 */ /* 0x040fe4000f8e18ff */
[----:B------:R-:W-:Y:S02]  /*4630*/  SHF.L.U32 R2, R27, 0x1f, RZ ;  /* 0x0000001f1b027819 */ /* 0x000fe400000006ff */
[----:B------:R-:W-:Y:S02]  /*4640*/  LEA R20, R28, UR6, 0x4 ;  /* 0x000000061c147c11 */ /* 0x000fe4000f8e20ff */
[----:B--2---:R-:W2:Y:S02]  /*4650*/  SYNCS.PHASECHK.TRANS64.TRYWAIT P0, [R0+URZ+0x90], R2 ;  /* 0x00009002000075a7 */ /* 0x004ea400080011ff */
[----:B--2---:R-:W-:Y:S05]  /*4660*/  @!P0 BRA `(.L_x_86) ;  /* 0x0000005800308947 */ /* 0x004fea0003800000 */
.L_x_179:
[----:B------:R-:W-:Y:S01]  /*4670*/  ISETP.GE.AND P0, PT, R40, 0x1, PT ;  /* 0x000000012800780c */ /* 0x000fe20003f06270 */
[----:B------:R-:W4:Y:S01]  /*4680*/  LDS.128 R20, [R20+0x120] ;  /* 0x0001200014147984 */ /* 0x000f220000000c00 */
[----:B--2---:R-:W-:Y:S01]  /*4690*/  VIADD R0, R0, 0xa0 ;  /* 0x000000a000007836 */ /* 0x004fe20000000000 */
[----:B------:R-:W-:Y:S01]  /*46a0*/  @!PT LDS RZ, [RZ] ;  /* 0x00000000fffff984 */ /* 0x000fe20000000800 */
[----:B------:R-:W-:Y:S01]  /*46b0*/  @!PT LDS RZ, [RZ] ;  /* 0x00000000fffff984 */ /* 0x000fe20000000800 */
[----:B------:R-:W-:Y:S01]  /*46c0*/  @!PT LDS RZ, [RZ] ;  /* 0x00000000fffff984 */ /* 0x000fe20000000800 */
[----:B------:R-:W-:Y:S01]  /*46d0*/  @!PT LDS RZ, [RZ] ;  /* 0x00000000fffff984 */ /* 0x000fe20000000800 */
[----:B------:R2:W-:Y:S06]  /*46e0*/  MEMBAR.ALL.CTA ;  /* 0x0000000000007992 */ /* 0x0005ec0000008000 */
[----:B--2---:R-:W2:Y:S01]  /*46f0*/  FENCE.VIEW.ASYNC.S ;  /* 0x00000000000073c6 */ /* 0x004ea20000000000 */
[----:B------:R-:W-:Y:S04]  /*4700*/  PRMT R0, RZ, 0x654, R0 ;  /* 0x00000654ff007816 */ /* 0x000fe80000000000 */
[----:B--2---:R2:W-:Y:S01]  /*4710*/  SYNCS.ARRIVE.TRANS64.RED.A1T0 RZ, [R0+URZ], RZ ;  /* 0x000000ff00ff79a7 */ /* 0x0045e200081004ff */
[----:B----4-:R-:W-:Y:S11]  /*4720*/  LOP3.LUT P3, RZ, R22, 0x1, RZ, 0xc0, !PT ;  /* 0x0000000116ff7812 */ /* 0x010ff6000786c0ff */
[----:B------:R-:W-:Y:S02]  /*4730*/  @!UPT UIADD3 URZ, UPT, UPT, URZ, URZ, URZ ;  /* 0x000000fffffff290 */ /* 0x000fe4000fffe0ff */
[----:B------:R-:W-:Y:S02]  /*4740*/  @P3 MOV R11, R20 ;  /* 0x00000014000b3202 */ /* 0x000fe40000000f00 */
[----:B------:R-:W-:Y:S01]  /*4750*/  @P3 LOP3.LUT R10, R21, 0xffff, RZ, 0xc0, !PT ;  /* 0x0000ffff150a3812 */ /* 0x000fe200078ec0ff */
[----:B--2---:R-:W-:Y:S06]  /*4760*/  @!P0 BRA `(.L_x_87) ;  /* 0x0000000000a48947 */ /* 0x004fec0003800000 */
[-C--:B-1----:R-:W-:Y:S01]  /*4770*/  IMAD.HI.U32 R0, R19, R7.reuse, RZ ;  /* 0x0000000713007227 */ /* 0x082fe200078e00ff */
[----:B------:R-:W-:Y:S02]  /*4780*/  ISETP.NE.AND P0, PT, R6, 0x1, PT ;  /* 0x000000010600780c */ /* 0x000fe40003f05270 */
[----:B------:R-:W-:Y:S01]  /*4790*/  ISETP.NE.AND P2, PT, R40, 0x1, PT ;  /* 0x000000012800780c */ /* 0x000fe20003f45270 */
[----:B---3--:R-:W-:Y:S01]  /*47a0*/  IMAD.HI.U32 R9, R24, R16, RZ ;  /* 0x0000001018097227 */ /* 0x008fe200078e00ff */
[----:B------:R-:W-:Y:S02]  /*47b0*/  SHF.R.U32.HI R0, RZ, R18, R0 ;  /* 0x00000012ff007219 */ /* 0x000fe40000011600 */
[----:B------:R-:W-:Y:S01]  /*47c0*/  ISETP.NE.AND P4, PT, R3, 0x1, PT ;  /* 0x000000010300780c */ /* 0x000fe20003f85270 */
[----:B------:R-:W-:Y:S01]  /*47d0*/  IMAD.HI.U32 R13, R10, R7, RZ ;  /* 0x000000070a0d7227 */ /* 0x000fe200078e00ff */
[----:B------:R-:W-:Y:S02]  /*47e0*/  SHF.R.U32.HI R9, RZ, R17, R9 ;  /* 0x00000011ff097219 */ /* 0x000fe40000011609 */
[----:B------:R-:W-:Y:S01]  /*47f0*/  SEL R0, R19, R0, !P0 ;  /* 0x0000000013007207 */ /* 0x000fe20004000000 */
[----:B------:R-:W-:Y:S01]  /*4800*/  IMAD.HI.U32 R12, R11, R16, RZ ;  /* 0x000000100b0c7227 */ /* 0x000fe200078e00ff */
[----:B------:R-:W-:Y:S03]  /*4810*/  SEL R9, R24, R9, !P4 ;  /* 0x0000000918097207 */ /* 0x000fe60006000000 */
[-C--:B------:R-:W-:Y:S01]  /*4820*/  IMAD.HI.U32 R8, R0, R4.reuse, RZ ;  /* 0x0000000400087227 */ /* 0x080fe200078e00ff */
[----:B------:R-:W-:Y:S03]  /*4830*/  SHF.R.U32.HI R12, RZ, R17, R12 ;  /* 0x00000011ff0c7219 */ /* 0x000fe6000001160c */
[----:B------:R-:W-:Y:S01]  /*4840*/  IMAD.HI.U32 R2, R9, R4, RZ ;  /* 0x0000000409027227 */ /* 0x000fe200078e00ff */
[-C--:B------:R-:W-:Y:S02]  /*4850*/  @P2 SHF.R.U32.HI R0, RZ, R5.reuse, R8 ;  /* 0x00000005ff002219 */ /* 0x080fe40000011608 */
[----:B------:R-:W-:Y:S02]  /*4860*/  SHF.R.U32.HI R8, RZ, R18, R13 ;  /* 0x00000012ff087219 */ /* 0x000fe4000001160d */
[----:B------:R-:W-:Y:S01]  /*4870*/  @P2 SHF.R.U32.HI R9, RZ, R5, R2 ;  /* 0x00000005ff092219 */ /* 0x000fe20000011602 */
[----:B------:R-:W-:Y:S01]  /*4880*/  IMAD R0, R40, R0, RZ ;  /* 0x0000000028007224 */ /* 0x000fe200078e02ff */
[----:B------:R-:W-:Y:S02]  /*4890*/  SEL R8, R10, R8, !P0 ;  /* 0x000000080a087207 */ /* 0x000fe40004000000 */
[----:B------:R-:W-:Y:S01]  /*48a0*/  SEL R2, R11, R12, !P4 ;  /* 0x0000000c0b027207 */ /* 0x000fe20006000000 */
[----:B------:R-:W-:Y:S01]  /*48b0*/  IMAD R12, R40, R9, RZ ;  /* 0x00000009280c7224 */ /* 0x000fe200078e02ff */
[C---:B------:R-:W-:Y:S01]  /*48c0*/  ISETP.GE.AND P0, PT, R8.reuse, R0, PT ;  /* 0x000000000800720c */ /* 0x040fe20003f06270 */
[----:B------:R-:W-:Y:S03]  /*48d0*/  IMAD.HI.U32 R0, R8, R4, RZ ;  /* 0x0000000408007227 */ /* 0x000fe600078e00ff */
[----:B------:R-:W-:Y:S02]  /*48e0*/  ISETP.GE.OR P0, PT, R2, R12, P0 ;  /* 0x0000000c0200720c */ /* 0x000fe40000706670 */
[-C--:B------:R-:W-:Y:S04]  /*48f0*/  SHF.R.U32.HI R0, RZ, R5.reuse, R0 ;  /* 0x00000005ff007219 */ /* 0x080fe80000011600 */
[----:B------:R-:W-:Y:S05]  /*4900*/  SEL R13, R8, R0, !P2 ;  /* 0x00000000080d7207 */ /* 0x000fea0005000000 */
[----:B------:R-:W-:Y:S02]  /*4910*/  IMAD.MOV R12, RZ, RZ, -R13 ;  /* 0x000000ffff0c7224 */ /* 0x000fe400078e0a0d */
[----:B------:R-:W-:Y:S04]  /*4920*/  @!P0 IMAD.HI.U32 R0, R2, R4, RZ ;  /* 0x0000000402008227 */ /* 0x000fe800078e00ff */
[----:B------:R-:W-:Y:S01]  /*4930*/  IMAD R12, R40, R12, R8 ;  /* 0x0000000c280c7224 */ /* 0x000fe200078e0208 */
[----:B------:R-:W-:Y:S04]  /*4940*/  @!P0 SHF.R.U32.HI R0, RZ, R5, R0 ;  /* 0x00000005ff008219 */ /* 0x000fe80000011600 */
[----:B------:R-:W-:Y:S04]  /*4950*/  @!P0 SEL R0, R2, R0, !P2 ;  /* 0x0000000002008207 */ /* 0x000fe80005000000 */
[----:B------:R-:W-:Y:S01]  /*4960*/  @!P0 IADD3 R13, PT, PT, R13, -R0, RZ ;  /* 0x800000000d0d8210 */ /* 0x000fe20007ffe0ff */
[----:B------:R-:W-:Y:S01]  /*4970*/  @!P0 IMAD R0, R9, R12, R0 ;  /* 0x0000000c09008224 */ /* 0x000fe200078e0200 */
[----:B------:R-:W-:Y:S01]  /*4980*/  IADD3 R9, PT, PT, -R8, RZ, RZ ;  /* 0x000000ff08097210 */ /* 0x000fe20007ffe1ff */
[--C-:B------:R-:W-:Y:S02]  /*4990*/  IMAD.MOV R12, RZ, RZ, -R2.reuse ;  /* 0x000000ffff0c7224 */ /* 0x100fe400078e0a02 */
[----:B------:R-:W-:Y:S02]  /*49a0*/  @!P0 IMAD R8, R13, R40, R2 ;  /* 0x000000280d088224 */ /* 0x000fe400078e0202 */
[----:B------:R-:W-:Y:S02]  /*49b0*/  @!P0 IMAD.MOV.U32 R2, RZ, RZ, R0 ;  /* 0x000000ffff028224 */ /* 0x000fe400078e0000 */
[----:B------:R-:W-:Y:S02]  /*49c0*/  IMAD R11, R3, R12, R11 ;  /* 0x0000000c030b7224 */ /* 0x000fe400078e020b */
[----:B------:R-:W-:Y:S02]  /*49d0*/  IMAD R10, R6, R9, R10 ;  /* 0x00000009060a7224 */ /* 0x000fe400078e020a */
[----:B------:R-:W-:Y:S02]  /*49e0*/  IMAD R11, R2, R3, R11 ;  /* 0x00000003020b7224 */ /* 0x000fe400078e020b */
[----:B------:R-:W-:Y:S02]  /*49f0*/  IMAD R10, R8, R6, R10 ;  /* 0x00000006080a7224 */ /* 0x000fe400078e020a */
.L_x_87:
[----:B------:R-:W-:Y:S05]  /*4a00*/  BRA.U UP1, `(.L_x_88) ;  /* 0x0000000101107547 */ /* 0x000fea000b800000 */
[----:B------:R-:W-:Y:S04]  /*4a10*/  MOV R2, UR7 ;  /* 0x0000000700027c02 */ /* 0x000fe80008000f00 */
[----:B------:R-:W-:Y:S04]  /*4a20*/  SHF.L.U32 R2, R2, 0x1f, RZ ;  /* 0x0000001f02027819 */ /* 0x000fe800000006ff */
[----:B------:R-:W2:Y:S02]  /*4a30*/  SYNCS.PHASECHK.TRANS64.TRYWAIT P0, [UR6+0x88], R2 ;  /* 0x00008802ff0075a7 */ /* 0x000ea40008001106 */
[----:B--2---:R-:W-:Y:S05]  /*4a40*/  @!P0 BRA `(.L_x_89) ;  /* 0x00000054004c8947 */ /* 0x004fea0003800000 */
.L_x_88:
[----:B------:R-:W-:Y:S02]  /*4a50*/  R2UR UR35, R14 ;  /* 0x000000000e2372ca */ /* 0x000fe400000e0000 */
[----:B------:R-:W-:Y:S02]  /*4a60*/  R2UR UR34, R15 ;  /* 0x000000000f2272ca */ /* 0x000fe400000e0000 */
[----:B------:R-:W-:Y:S02]  /*4a70*/  ISETP.NE.U32.AND P2, PT, RZ, UR4, PT ;  /* 0x00000004ff007c0c */ /* 0x000fe4000bf45070 */
[----:B------:R-:W-:Y:S02]  /*4a80*/  SHF.L.U32 R14, R29, 0x1f, RZ ;  /* 0x0000001f1d0e7819 */ /* 0x000fe400000006ff */
[----:B------:R-:W-:Y:S05]  /*4a90*/  ISETP.NE.AND.EX P2, PT, RZ, UR5, PT, P2 ;  /* 0x00000005ff007c0c */ /* 0x000fea000bf45320 */
[----:B------:R-:W-:Y:S02]  /*4aa0*/  USHF.L.U32 UR35, UR35, 0x7, URZ ;  /* 0x0000000723237899 */ /* 0x000fe400080006ff */
[----:B------:R-:W-:Y:S01]  /*4ab0*/  USHF.L.U32 UR34, UR34, 0x7, URZ ;  /* 0x0000000722227899 */ /* 0x000fe200080006ff */
[----:B------:R-:W-:Y:S11]  /*4ac0*/  BRA.U !UP3, `(.L_x_90) ;  /* 0x000000010b347547 */ /* 0x000ff6000b800000 */
[----:B------:R-:W-:Y:S01]  /*4ad0*/  UPLOP3.LUT UP0, UPT, UPT, UPT, UP2, 0x80, 0x8 ;  /* 0x000000000008789c */ /* 0x000fe20003f0f020 */
[----:B--2---:R-:W-:Y:S02]  /*4ae0*/  HFMA2 R0, -RZ, RZ, 0, 5.9604644775390625e-08 ;  /* 0x00000001ff007431 */ /* 0x004fe400000001ff */
[----:B------:R-:W-:Y:S03]  /*4af0*/  IMAD.MOV.U32 R92, RZ, RZ, 0x1 ;  /* 0x00000001ff5c7424 */ /* 0x000fe600078e00ff */
[----:B------:R-:W-:Y:S05]  /*4b00*/  PLOP3.LUT P0, PT, PT, PT, UP0, 0x80, 0x8 ;  /* 0x000000000008781c */ /* 0x000fea0003f0f008 */
[----:B------:R-:W2:Y:S01]  /*4b10*/  @UP0 LDCU.64 UR10, c[0x0][0x888] ;  /* 0x00011100ff0a07ac */ /* 0x000ea20008000a00 */
[----:B------:R-:W-:Y:S07]  /*4b20*/  @UP0 UIMAD UR8, UR36, UR4, URZ ;  /* 0x00000004240802a4 */ /* 0x000fee000f8e02ff */
[----:B------:R-:W-:Y:S01]  /*4b30*/  @!P0 PRMT R92, R0, 0x7610, R92 ;  /* 0x00007610005c8816 */ /* 0x000fe2000000005c */
[----:B--2---:R-:W-:Y:S03]  /*4b40*/  @UP0 UIMAD.WIDE UR10, UR8, 0x4, UR10 ;  /* 0x00000004080a08a5 */ /* 0x004fe6000f8e020a */
[----:B------:R-:W2:Y:S03]  /*4b50*/  @!UP0 LDCU UR8, c[0x0][0x880] ;  /* 0x00011000ff0887ac */ /* 0x000ea60008000800 */
[----:B------:R-:W-:Y:S01]  /*4b60*/  IMAD.U32 R8, RZ, RZ, UR10 ;  /* 0x0000000aff087e24 */ /* 0x000fe2000f8e00ff */
[----:B------:R-:W-:Y:S05]  /*4b70*/  MOV R9, UR11 ;  /* 0x0000000b00097c02 */ /* 0x000fea0008000f00 */
[----:B-----5:R4:W5:Y:S02]  /*4b80*/  @P0 LDG.E R49, desc[UR46][R8.64] ;  /* 0x0000002e08310981 */ /* 0x020964000c1e1900 */
[----:B--2-4-:R-:W-:Y:S07]  /*4b90*/  @!P0 IMAD.U32 R49, RZ, RZ, UR8 ;  /* 0x00000008ff318e24 */ /* 0x014fee000f8e00ff */
.L_x_90:
[----:B-----5:R-:W-:Y:S01]  /*4ba0*/  @!P2 FSETP.EQ.AND P0, PT, R49, RZ, PT ;  /* 0x000000ff3100a20b */ /* 0x020fe20003f02000 */
[----:B------:R-:W-:Y:S01]  /*4bb0*/  @!UPT UIADD3 URZ, UPT, UPT, URZ, URZ, URZ ;  /* 0x000000fffffff290 */ /* 0x000fe2000fffe0ff */
[----:B------:R-:W-:Y:S11]  /*4bc0*/  @!P2 BRA `(.L_x_91) ;  /* 0x000000000014a947 */ /* 0x000ff60003800000 */
[----:B------:R-:W-:Y:S02]  /*4bd0*/  LOP3.LUT P2, RZ, R92, 0xff, RZ, 0xc0, !PT ;  /* 0x000000ff5cff7812 */ /* 0x000fe4000784c0ff */
[----:B------:R-:W-:Y:S04]  /*4be0*/  PLOP3.LUT P0, PT, PT, PT, UP0, 0x80, 0x8 ;  /* 0x000000000008781c */ /* 0x000fe80003f0f008 */
[----:B------:R-:W-:Y:S07]  /*4bf0*/  PLOP3.LUT P0, PT, P0, PT, PT, 0x8, 0x80 ;  /* 0x000000000080781c */ /* 0x000fee000070e170 */
[----:B------:R-:W-:Y:S11]  /*4c00*/  @P2 FSETP.EQ.AND P0, PT, R49, RZ, PT ;  /* 0x000000ff3100220b */ /* 0x000ff60003f02000 */
[----:B------:R-:W-:Y:S02]  /*4c10*/  @!UPT UIADD3 URZ, UPT, UPT, URZ, URZ, URZ ;  /* 0x000000fffffff290 */ /* 0x000fe4000fffe0ff */
.L_x_91:
[----:B------:R-:W4:Y:S01]  /*4c20*/  SYNCS.PHASECHK.TRANS64.TRYWAIT P2, [UR6+0x60], R14 ;  /* 0x0000600eff0075a7 */ /* 0x000f220008041106 */
[----:B------:R-:W-:Y:S04]  /*4c30*/  ELECT P4, URZ, PT ;  /* 0x0000000000ff782f */ /* 0x000fe80003880000 */
[----:B------:R-:W-:Y:S11]  /*4c40*/  PLOP3.LUT P4, PT, P0, P4, PT, 0xf2, 0x2f ;  /* 0x00000000002f781c */ /* 0x000ff60000789e72 */
[----:B------:R-:W-:Y:S02]  /*4c50*/  @!UPT UIADD3 URZ, UPT, UPT, URZ, URZ, URZ ;  /* 0x000000fffffff290 */ /* 0x000fe4000fffe0ff */
[----:B-1----:R-:W-:Y:S05]  /*4c60*/  @!P4 IADD3 R8, P0, PT, R30, 0x580, RZ ;  /* 0x000005801e08c810 */ /* 0x002fea0007f1e0ff */
[----:B--2---:R-:W-:Y:S01]  /*4c70*/  @!P4 IMAD.X R2, RZ, RZ, R31, P0 ;  /* 0x000000ffff02c224 */ /* 0x004fe200000e061f */
[----:B----4-:R-:W-:Y:S07]  /*4c80*/  @!P2 BRA `(.L_x_92) ;  /* 0x0000005000d4a947 */ /* 0x010fee0003800000 */
.L_x_182:
[----:B------:R-:W-:Y:S01]  /*4c90*/  @!P4 R2UR UR8, R2 ;  /* 0x000000000208c2ca */ /* 0x000fe200000e0000 */
[----:B------:R-:W-:Y:S01]  /*4ca0*/  VOTEU.ALL UP1, P4 ;  /* 0x0000000000ff7886 */ /* 0x000fe20002020000 */
[----:B------:R-:W-:Y:S01]  /*4cb0*/  @!P4 R2UR UR9, R8 ;  /* 0x000000000809c2ca */ /* 0x000fe200000e0000 */
[----:B-1----:R-:W-:Y:S01]  /*4cc0*/  @!P4 IMAD.MOV.U32 R0, RZ, RZ, 0x2000 ;  /* 0x00002000ff00c424 */ /* 0x002fe200078e00ff */
[----:B------:R-:W-:Y:S01]  /*4cd0*/  UMOV UR10, 0x0 ;  /* 0x00000000000a7882 */ /* 0x000fe20000000000 */
[----:B------:R-:W-:Y:S01]  /*4ce0*/  UMOV UR11, 0x10000000 ;  /* 0x10000000000b7882 */ /* 0x000fe20000000000 */
[----:B------:R-:W-:Y:S01]  /*4cf0*/  @!UP1 UIADD3 UR32, UPT, UPT, UR6, 0x200, URZ ;  /* 0x0000020006209890 */ /* 0x000fe2000fffe0ff */
[----:B------:R-:W-:Y:S06]  /*4d00*/  VOTEU.ALL UP1, P4 ;  /* 0x0000000000ff7886 */ /* 0x000fec0002020000 */
[----:B------:R-:W-:Y:S01]  /*4d10*/  IMAD.U32 R9, RZ, RZ, UR8 ;  /* 0x00000008ff097e24 */ /* 0x000fe2000f8e00ff */
[----:B------:R-:W-:Y:S01]  /*4d20*/  UPRMT UR8, UR37, 0x654, UR33 ;  /* 0x0000065425087896 */ /* 0x000fe20008000021 */
[----:B------:R-:W-:Y:S03]  /*4d30*/  IMAD.U32 R8, RZ, RZ, UR9 ;  /* 0x00000009ff087e24 */ /* 0x000fe6000f8e00ff */
[----:B------:R-:W-:Y:S02]  /*4d40*/  @!P4 R2UR UR15, R9 ;  /* 0x00000000090fc2ca */ /* 0x000fe400000e0000 */
[----:B------:R-:W-:Y:S02]  /*4d50*/  @!P4 R2UR UR14, R8 ;  /* 0x00000000080ec2ca */ /* 0x000fe400000e0000 */
[----:B------:R-:W-:Y:S05]  /*4d60*/  @!P4 IADD3 R8, P0, PT, R30, 0x580, RZ ;  /* 0x000005801e08c810 */ /* 0x000fea0007f1e0ff */
[----:B------:R-:W-:Y:S06]  /*4d70*/  @!P4 IMAD.X R2, RZ, RZ, R31, P0 ;  /* 0x000000ffff02c224 */ /* 0x000fec00000e061f */
[----:B------:R1:W-:Y:S01]  /*4d80*/  @!UP1 UTMALDG.3D [UR32], [UR14], desc[UR10] ;  /* 0x00000a200e0095b4 */ /* 0x0003e20008011000 */
[----:B------:R1:W-:Y:S01]  /*4d90*/  @!P4 SYNCS.ARRIVE.TRANS64.RED.A0TR RZ, [UR6+0x40], R0 ;  /* 0x00004000ffffc9a7 */ /* 0x0003e20008300406 */
[----:B------:R-:W-:Y:S01]  /*4da0*/  SYNCS.ARRIVE.TRANS64.RED.A1T0 RZ, [UR8], RZ ;  /* 0x000000ffffff79a7 */ /* 0x000fe20008100408 */
[----:B------:R-:W2:Y:S02]  /*4db0*/  SYNCS.PHASECHK.TRANS64.TRYWAIT P2, [UR6+0x68], R14 ;  /* 0x0000680eff0075a7 */ /* 0x000ea40008041106 */
[----:B-12---:R-:W-:Y:S05]  /*4dc0*/  @!P2 BRA `(.L_x_93) ;  /* 0x00000050009ca947 */ /* 0x006fea0003800000 */
.L_x_184:
[----:B------:R-:W-:Y:S01]  /*4dd0*/  @!P4 R2UR UR8, R2 ;  /* 0x000000000208c2ca */ /* 0x000fe200000e0000 */
[----:B------:R-:W-:Y:S01]  /*4de0*/  VOTEU.ALL UP1, P4 ;  /* 0x0000000000ff7886 */ /* 0x000fe20002020000 */
[----:B------:R-:W-:Y:S01]  /*4df0*/  @!P4 R2UR UR9, R8 ;  /* 0x000000000809c2ca */ /* 0x000fe200000e0000 */
[----:B-1----:R-:W-:Y:S01]  /*4e00*/  @!P4 IMAD.MOV.U32 R0, RZ, RZ, 0x2000 ;  /* 0x00002000ff00c424 */ /* 0x002fe200078e00ff */
[----:B------:R-:W-:Y:S01]  /*4e10*/  UMOV UR10, 0x0 ;  /* 0x00000000000a7882 */ /* 0x000fe20000000000 */
[----:B------:R-:W-:Y:S01]  /*4e20*/  UMOV UR11, 0x10000000 ;  /* 0x10000000000b7882 */ /* 0x000fe20000000000 */
[----:B------:R-:W-:Y:S02]  /*4e30*/  @!UP1 UIADD3 UR26, UPT, UPT, UR34, 0x20, URZ ;  /* 0x00000020221a9890 */ /* 0x000fe4000fffe0ff */
[----:B------:R-:W-:Y:S01]  /*4e40*/  @!UP1 UIADD3 UR24, UPT, UPT, UR6, 0x2200, URZ ;  /* 0x0000220006189890 */ /* 0x000fe2000fffe0ff */
[----:B------:R-:W-:Y:S01]  /*4e50*/  VOTEU.ALL UP1, P4 ;  /* 0x0000000000ff7886 */ /* 0x000fe20002020000 */
[----:B------:R-:W-:Y:S01]  /*4e60*/  UMOV UR27, UR35 ;  /* 0x00000023001b7c82 */ /* 0x000fe20008000000 */
[----:B------:R-:W-:Y:S02]  /*4e70*/  UMOV UR28, UR36 ;  /* 0x00000024001c7c82 */ /* 0x000fe40008000000 */
        /* <DEDUP_REMOVED lines=12> */
.L_x_186:
[----:B------:R-:W2:Y:S01]  /*4f40*/  LDC.64 R12, c[0x0][0xb18] ;  /* 0x0002c600ff0c7b82 */ /* 0x000ea20000000a00 */
[----:B------:R-:W-:Y:S01]  /*4f50*/  @!P4 R2UR UR8, R2 ;  /* 0x000000000208c2ca */ /* 0x000fe200000e0000 */
[----:B------:R-:W-:Y:S01]  /*4f60*/  VOTEU.ALL UP1, P4 ;  /* 0x0000000000ff7886 */ /* 0x000fe20002020000 */
[----:B------:R-:W-:Y:S01]  /*4f70*/  @!P4 R2UR UR9, R8 ;  /* 0x000000000809c2ca */ /* 0x000fe200000e0000 */
[----:B-1----:R-:W-:Y:S01]  /*4f80*/  @!P4 IMAD.MOV.U32 R0, RZ, RZ, 0x2000 ;  /* 0x00002000ff00c424 */ /* 0x002fe200078e00ff */
[----:B------:R-:W-:Y:S03]  /*4f90*/  UMOV UR10, 0x0 ;  /* 0x00000000000a7882 */ /* 0x000fe60000000000 */
[----:B------:R-:W1:Y:S01]  /*4fa0*/  @!P1 LDC R2, c[0x0][0xb0c] ;  /* 0x0002c300ff029b82 */ /* 0x000e620000000800 */
[----:B------:R-:W-:Y:S01]  /*4fb0*/  @!UP1 UIADD3 UR18, UPT, UPT, UR34, 0x40, URZ ;  /* 0x0000004022129890 */ /* 0x000fe2000fffe0ff */
[----:B------:R-:W-:Y:S01]  /*4fc0*/  @P3 SHF.R.U32.HI R26, RZ, 0x10, R21 ;  /* 0x00000010ff1a3819 */ /* 0x000fe20000011615 */
[----:B------:R-:W-:Y:S01]  /*4fd0*/  @!UP1 UIADD3 UR16, UPT, UPT, UR6, 0x4200, URZ ;  /* 0x0000420006109890 */ /* 0x000fe2000fffe0ff */
[----:B------:R-:W-:Y:S01]  /*4fe0*/  VIADD R28, R28, 0x1 ;  /* 0x000000011c1c7836 */ /* 0x000fe20000000000 */
[----:B------:R-:W-:Y:S01]  /*4ff0*/  VOTEU.ALL UP1, P4 ;  /* 0x0000000000ff7886 */ /* 0x000fe20002020000 */
[----:B------:R-:W-:Y:S01]  /*5000*/  UMOV UR11, 0x10000000 ;  /* 0x10000000000b7882 */ /* 0x000fe20000000000 */
[----:B------:R-:W-:Y:S01]  /*5010*/  UMOV UR19, UR35 ;  /* 0x0000002300137c82 */ /* 0x000fe20008000000 */
[----:B------:R-:W-:Y:S01]  /*5020*/  IMAD.U32 R9, RZ, RZ, UR8 ;  /* 0x00000008ff097e24 */ /* 0x000fe2000f8e00ff */
[----:B------:R-:W-:Y:S01]  /*5030*/  UMOV UR20, UR36 ;  /* 0x0000002400147c82 */ /* 0x000fe20008000000 */
[----:B------:R-:W-:Y:S01]  /*5040*/  IMAD.U32 R8, RZ, RZ, UR9 ;  /* 0x00000009ff087e24 */ /* 0x000fe2000f8e00ff */
[----:B------:R-:W-:Y:S02]  /*5050*/  UPRMT UR8, UR37, 0x654, UR17 ;  /* 0x0000065425087896 */ /* 0x000fe40008000011 */
[----:B------:R-:W-:Y:S02]  /*5060*/  @!P4 R2UR UR15, R9 ;  /* 0x00000000090fc2ca */ /* 0x000fe400000e0000 */
[----:B------:R-:W-:Y:S02]  /*5070*/  @!P4 R2UR UR14, R8 ;  /* 0x00000000080ec2ca */ /* 0x000fe400000e0000 */
[----:B------:R-:W4:Y:S11]  /*5080*/  LDC.64 R8, c[0x0][0xb10] ;  /* 0x0002c400ff087b82 */ /* 0x000f360000000a00 */
[----:B------:R1:W-:Y:S01]  /*5090*/  @!UP1 UTMALDG.3D [UR16], [UR14], desc[UR10] ;  /* 0x00000a100e0095b4 */ /* 0x0003e20008011000 */
[----:B------:R5:W-:Y:S01]  /*50a0*/  @!P4 SYNCS.ARRIVE.TRANS64.RED.A0TR RZ, [UR6+0x50], R0 ;  /* 0x00005000ffffc9a7 */ /* 0x000be20008300406 */
[C---:B----4-:R-:W-:Y:S01]  /*50b0*/  @!P1 IMAD.HI.U32 R8, R11.reuse, R8, RZ ;  /* 0x000000080b089227 */ /* 0x050fe200078e00ff */
[----:B--2---:R-:W-:Y:S02]  /*50c0*/  @!P1 ISETP.NE.AND P0, PT, R12, 0x1, PT ;  /* 0x000000010c00980c */ /* 0x004fe40003f05270 */
[----:B-1----:R-:W-:Y:S01]  /*50d0*/  @!P1 ISETP.NE.AND P2, PT, R2, 0x1, PT ;  /* 0x000000010200980c */ /* 0x002fe20003f45270 */
[----:B------:R-:W-:Y:S01]  /*50e0*/  SYNCS.ARRIVE.TRANS64.RED.A1T0 RZ, [UR8], RZ ;  /* 0x000000ffffff79a7 */ /* 0x000fe20008100408 */
[C---:B------:R-:W-:Y:S01]  /*50f0*/  @!P1 IMAD.HI.U32 R13, R10.reuse, R13, RZ ;  /* 0x0000000d0a0d9227 */ /* 0x040fe200078e00ff */
[----:B------:R-:W-:Y:S04]  /*5100*/  @!P1 SHF.R.U32.HI R8, RZ, R9, R8 ;  /* 0x00000009ff089219 */ /* 0x000fe80000011608 */
[----:B------:R-:W-:Y:S01]  /*5110*/  @!P1 SEL R8, R11, R8, !P2 ;  /* 0x000000080b089207 */ /* 0x000fe20005000000 */
[----:B------:R-:W1:Y:S01]  /*5120*/  SYNCS.PHASECHK.TRANS64.TRYWAIT P5, [UR6+0x78], R14 ;  /* 0x0000780eff0075a7 */ /* 0x000e6200080a1106 */
[----:B-----5:R-:W2:Y:S02]  /*5130*/  @!P1 LDC R0, c[0x0][0xb20] ;  /* 0x0002c800ff009b82 */ /* 0x020ea40000000800 */
[----:B--2---:R-:W-:Y:S04]  /*5140*/  @!P1 SHF.R.U32.HI R0, RZ, R0, R13 ;  /* 0x00000000ff009219 */ /* 0x004fe8000001160d */
[----:B------:R-:W-:Y:S05]  /*5150*/  @!P1 SEL R9, R10, R0, !P0 ;  /* 0x000000000a099207 */ /* 0x000fea0004000000 */
[----:B------:R-:W-:Y:S02]  /*5160*/  @!P1 IMAD.IADD R0, R9, 0x1, -R8 ;  /* 0x0000000109009824 */ /* 0x000fe400078e0a08 */
[----:B------:R-:W-:Y:S02]  /*5170*/  @!P1 IMAD.IADD R8, R8, 0x1, -R9 ;  /* 0x0000000108089824 */ /* 0x000fe400078e0a09 */
[----:B------:R-:W-:Y:S02]  /*5180*/  @!P1 IMAD R11, R0, R2, R11 ;  /* 0x00000002000b9224 */ /* 0x000fe400078e020b */
[----:B------:R-:W-:Y:S01]  /*5190*/  @!P1 IMAD R10, R8, R12, R10 ;  /* 0x0000000c080a9224 */ /* 0x000fe200078e020a */
[----:B-1----:R-:W-:Y:S06]  /*51a0*/  @!P5 BRA `(.L_x_95) ;  /* 0x0000004c00d4d947 */ /* 0x002fec0003800000 */
.L_x_188:
[----:B------:R-:W-:Y:S01]  /*51b0*/  @!P4 IADD3 R2, P0, PT, R30, 0x580, RZ ;  /* 0x000005801e02c810 */ /* 0x000fe20007f1e0ff */
[----:B------:R-:W-:Y:S01]  /*51c0*/  VOTEU.ALL UP1, P4 ;  /* 0x0000000000ff7886 */ /* 0x000fe20002020000 */
[----:B------:R-:W-:Y:S01]  /*51d0*/  UMOV UR18, 0x0 ;  /* 0x0000000000127882 */ /* 0x000fe20000000000 */
[----:B------:R-:W-:Y:S01]  /*51e0*/  UMOV UR19, 0x10000000 ;  /* 0x1000000000137882 */ /* 0x000fe20000000000 */
[----:B------:R-:W-:Y:S01]  /*51f0*/  @!P4 R2UR UR9, R2 ;  /* 0x000000000209c2ca */ /* 0x000fe200000e0000 */
[----:B-1----:R-:W-:Y:S01]  /*5200*/  @!P4 IMAD.X R0, RZ, RZ, R31, P0 ;  /* 0x000000ffff00c224 */ /* 0x002fe200000e061f */
[----:B------:R-:W-:Y:S01]  /*5210*/  @!UP1 UIADD3 UR10, UPT, UPT, UR34, 0x60, URZ ;  /* 0x00000060220a9890 */ /* 0x000fe2000fffe0ff */
[----:B------:R-:W-:Y:S01]  /*5220*/  ISETP.NE.AND P0, PT, R28, 0x2, PT ;  /* 0x000000021c00780c */ /* 0x000fe20003f05270 */
[----:B------:R-:W-:Y:S01]  /*5230*/  UMOV UR11, UR35 ;  /* 0x00000023000b7c82 */ /* 0x000fe20008000000 */
[----:B------:R-:W-:Y:S01]  /*5240*/  UMOV UR12, UR36 ;  /* 0x00000024000c7c82 */ /* 0x000fe20008000000 */
[----:B------:R-:W-:Y:S01]  /*5250*/  @!P4 R2UR UR8, R0 ;  /* 0x000000000008c2ca */ /* 0x000fe200000e0000 */
[----:B------:R-:W-:Y:S01]  /*5260*/  IMAD.IADD R15, R10, 0x1, R90 ;  /* 0x000000010a0f7824 */ /* 0x000fe200078e025a */
[----:B------:R-:W-:Y:S01]  /*5270*/  @P3 R2UR UR36, R26 ;  /* 0x000000001a2432ca */ /* 0x000fe200000e0000 */
[----:B------:R-:W-:Y:S01]  /*5280*/  IMAD.IADD R14, R11, 0x1, R91 ;  /* 0x000000010b0e7824 */ /* 0x000fe200078e025b */
[----:B------:R-:W-:Y:S02]  /*5290*/  SEL R0, RZ, 0x1, P0 ;  /* 0x00000001ff007807 */ /* 0x000fe40000000000 */
[----:B------:R-:W-:Y:S01]  /*52a0*/  LOP3.LUT R29, R29, 0x1, RZ, 0x3c, !PT ;  /* 0x000000011d1d7812 */ /* 0x000fe200078e3cff */
[----:B------:R-:W-:Y:S01]  /*52b0*/  IMAD.U32 R8, RZ, RZ, UR9 ;  /* 0x00000009ff087e24 */ /* 0x000fe2000f8e00ff */
[----:B------:R-:W-:Y:S01]  /*52c0*/  @!UP1 UIADD3 UR9, UPT, UPT, UR6, 0x58, URZ ;  /* 0x0000005806099890 */ /* 0x000fe2000fffe0ff */
[----:B------:R-:W-:Y:S02]  /*52d0*/  LOP3.LUT R27, R27, R0, RZ, 0x3c, !PT ;  /* 0x000000001b1b7212 */ /* 0x000fe400078e3cff */
[----:B------:R-:W-:Y:S02]  /*52e0*/  SEL R28, R28, RZ, P0 ;  /* 0x000000ff1c1c7207 */ /* 0x000fe40000000000 */
[----:B------:R-:W-:Y:S01]  /*52f0*/  IMAD.U32 R9, RZ, RZ, UR8 ;  /* 0x00000008ff097e24 */ /* 0x000fe2000f8e00ff */
[----:B------:R-:W-:Y:S01]  /*5300*/  @!P4 R2UR UR14, R8 ;  /* 0x00000000080ec2ca */ /* 0x000fe200000e0000 */
[----:B------:R-:W-:Y:S01]  /*5310*/  @!UP1 UIADD3 UR8, UPT, UPT, UR6, 0x6200, URZ ;  /* 0x0000620006089890 */ /* 0x000fe2000fffe0ff */
[----:B------:R-:W-:Y:S02]  /*5320*/  VOTEU.ALL UP1, P4 ;  /* 0x0000000000ff7886 */ /* 0x000fe40002020000 */
[----:B------:R-:W-:Y:S11]  /*5330*/  @!P4 R2UR UR15, R9 ;  /* 0x00000000090fc2ca */ /* 0x000ff600000e0000 */
[----:B------:R-:W-:Y:S02]  /*5340*/  @!UPT UIADD3 URZ, UPT, UPT, URZ, URZ, URZ ;  /* 0x000000fffffff290 */ /* 0x000fe4000fffe0ff */
[----:B------:R2:W-:Y:S01]  /*5350*/  @!UP1 UTMALDG.3D [UR8], [UR14], desc[UR18] ;  /* 0x000012080e0095b4 */ /* 0x0005e20008011000 */
[----:B------:R2:W-:Y:S01]  /*5360*/  @!P4 SYNCS.ARRIVE.TRANS64.RED.A0TR RZ, [UR6+0x58], R25 ;  /* 0x00005819ffffc9a7 */ /* 0x0005e20008300406 */
[----:B------:R-:W-:Y:S01]  /*5370*/  UPLOP3.LUT UP1, UPT, UPT, UPT, UPT, 0x80, 0x8 ;  /* 0x000000000008789c */ /* 0x000fe20003f2f070 */
[----:B------:R-:W-:Y:S01]  /*5380*/  SYNCS.ARRIVE.TRANS64.RED.A1T0 RZ, [UR13], RZ ;  /* 0x000000ffffff79a7 */ /* 0x000fe2000810040d */
[----:B------:R-:W-:Y:S09]  /*5390*/  @P3 BRA `(.L_x_96) ;  /* 0xfffffff000a03947 */ /* 0x000ff2000383ffff */
[----:B------:R-:W-:-:S04]  /*53a0*/  SHF.L.U32 R2, R29, 0x1f, RZ ;  /* 0x0000001f1d027819 */ /* 0x000fc800000006ff */
[----:B------:R-:W1:Y:S02]  /*53b0*/  SYNCS.PHASECHK.TRANS64.TRYWAIT P0, [UR6+0x60], R2 ;  /* 0x00006002ff0075a7 */ /* 0x000e640008001106 */
[----:B-1----:R-:W-:Y:S05]  /*53c0*/  @!P0 BRA `(.L_x_97) ;  /* 0x0000004c00648947 */ /* 0x002fea0003800000 */
.L_x_190:
[----:B------:R-:W4:Y:S02]  /*53d0*/  SYNCS.PHASECHK.TRANS64.TRYWAIT P0, [UR6+0x68], R2 ;  /* 0x00006802ff0075a7 */ /* 0x000f240008001106 */
[----:B----4-:R-:W-:Y:S05]  /*53e0*/  @!P0 BRA `(.L_x_98) ;  /* 0x0000004c00748947 */ /* 0x010fea0003800000 */
.L_x_192:
[----:B------:R-:W4:Y:S02]  /*53f0*/  SYNCS.PHASECHK.TRANS64.TRYWAIT P0, [UR6+0x70], R2 ;  /* 0x00007002ff0075a7 */ /* 0x000f240008001106 */
[----:B----4-:R-:W-:Y:S05]  /*5400*/  @!P0 BRA `(.L_x_99) ;  /* 0x0000004c00848947 */ /* 0x010fea0003800000 */
.L_x_194:
[----:B-1----:R-:W-:-:S07]  /*5410*/  MOV R0, UR6 ;  /* 0x0000000600007c02 */ /* 0x002fce0008000f00 */
.L_x_100:
[----:B-1----:R-:W-:-:S04]  /*5420*/  SHF.L.U32 R2, R29, 0x1f, RZ ;  /* 0x0000001f1d027819 */ /* 0x002fc800000006ff */
[----:B------:R1:W4:Y:S03]  /*5430*/  SYNCS.PHASECHK.TRANS64.TRYWAIT P0, [R0+URZ+0x78], R2 ;  /* 0x00007802000075a7 */ /* 0x00032600080011ff */
[----:B----4-:R-:W-:Y:S05]  /*5440*/  @!P0 NANOSLEEP.SYNCS 0x989680 ;  /* 0x009896800000895d */ /* 0x010fea0003900000 */
[----:B------:R-:W4:Y:S02]  /*5450*/  @!P0 SYNCS.PHASECHK.TRANS64 P0, [R0+URZ+0x78], R2 ;  /* 0x00007802000085a7 */ /* 0x000f2400080010ff */
[----:B--2-4-:R-:W-:Y:S05]  /*5460*/  @P0 EXIT ;  /* 0x000000000000094d */ /* 0x014fea0003800000 */
[----:B------:R-:W-:Y:S05]  /*5470*/  BRA `(.L_x_100) ;  /* 0xfffffffc00e87947 */ /* 0x000fea000383ffff */
.L_x_85:
[----:B------:R-:W-:-:S06]  /*5480*/  UISETP.GE.AND UP1, UPT, UR10, 0x4, UPT ;  /* 0x000000040a00788c */ /* 0x000fcc000bf26270 */
[----:B------:R-:W-:-:S13]  /*5490*/  PLOP3.LUT P0, PT, PT, PT, UP1, 0x80, 0x8 ;  /* 0x000000000008781c */ /* 0x000fda0003f0f018 */
[----:B------:R-:W-:Y:S05]  /*54a0*/  @!P0 EXIT ;  /* 0x000000000000894d */ /* 0x000fea0003800000 */
[----:B------:R-:W-:Y:S01]  /*54b0*/  BAR.SYNC.DEFER_BLOCKING 0x6, 0xa0 ;  /* 0x0182800000007b1d */ /* 0x000fe20000010000 */
[C---:B------:R-:W-:Y:S01]  /*54c0*/  IMAD.SHL.U32 R2, R105.reuse, 0x20, RZ ;  /* 0x0000002069027824 */ /* 0x040fe200078e00ff */
[C---:B------:R-:W-:Y:S01]  /*54d0*/  SHF.L.U32 R46, R105.reuse, 0x10, RZ ;  /* 0x00000010692e7819 */ /* 0x040fe200000006ff */
[C---:B------:R-:W-:Y:S01]  /*54e0*/  IMAD.SHL.U32 R104, R105.reuse, 0x4, RZ ;  /* 0x0000000469687824 */ /* 0x040fe200078e00ff */
[C---:B------:R-:W-:Y:S01]  /*54f0*/  LOP3.LUT R106, R105.reuse, 0x60, RZ, 0xc0, !PT ;  /* 0x00000060696a7812 */ /* 0x040fe200078ec0ff */
[----:B------:R-:W-:Y:S01]  /*5500*/  HFMA2 R101, -RZ, RZ, 0, 5.9604644775390625e-08 ;  /* 0x00000001ff657431 */ /* 0x000fe200000001ff */
[----:B------:R-:W-:Y:S02]  /*5510*/  UMOV UR48, 0x400 ;  /* 0x0000040000307882 */ /* 0x000fe40000000000 */
[----:B------:R-:W1:Y:S01]  /*5520*/  LDC R95, c[0x0][0x370] ;  /* 0x0000dc00ff5f7b82 */ /* 0x000e620000000800 */
[----:B------:R-:W-:Y:S01]  /*5530*/  ULEA UR48, UR37, UR48, 0x18 ;  /* 0x0000003025307291 */ /* 0x000fe2000f8ec0ff */
[----:B------:R-:W-:Y:S01]  /*5540*/  LOP3.LUT R3, R2, 0xc0, RZ, 0xc0, !PT ;  /* 0x000000c002037812 */ /* 0x000fe200078ec0ff */
[----:B------:R-:W-:Y:S01]  /*5550*/  HFMA2 R99, -RZ, RZ, 0, 0 ;  /* 0x00000000ff637431 */ /* 0x000fe200000001ff */
[----:B------:R-:W-:Y:S01]  /*5560*/  LOP3.LUT R103, R105, 0x2, RZ, 0xc0, !PT ;  /* 0x0000000269677812 */ /* 0x000fe200078ec0ff */
[----:B------:R-:W-:Y:S01]  /*5570*/  UIADD3 UR4, UPT, UPT, UR48, 0x200, URZ ;  /* 0x0000020030047890 */ /* 0x000fe2000fffe0ff */
[----:B------:R-:W-:Y:S01]  /*5580*/  LOP3.LUT R104, R3, 0x18, R104, 0xf8, !PT ;  /* 0x0000001803687812 */ /* 0x000fe200078ef868 */
[----:B------:R-:W-:Y:S01]  /*5590*/  IMAD.MOV.U32 R45, RZ, RZ, RZ ;  /* 0x000000ffff2d7224 */ /* 0x000fe200078e00ff */
[----:B------:R-:W2:Y:S01]  /*55a0*/  LDC R42, c[0x0][0xb0c] ;  /* 0x0002c300ff2a7b82 */ /* 0x000ea20000000800 */
[----:B------:R-:W-:Y:S01]  /*55b0*/  LOP3.LUT R46, R46, 0x600000, RZ, 0xc0, !PT ;  /* 0x006000002e2e7812 */ /* 0x000fe200078ec0ff */
[----:B------:R-:W-:Y:S01]  /*55c0*/  IMAD.MOV.U32 R109, RZ, RZ, RZ ;  /* 0x000000ffff6d7224 */ /* 0x000fe200078e00ff */
[----:B------:R-:W-:Y:S01]  /*55d0*/  LOP3.LUT R104, R104, 0xf20, R2, 0xf8, !PT ;  /* 0x00000f2068687812 */ /* 0x000fe200078ef802 */
[----:B------:R-:W-:Y:S01]  /*55e0*/  IMAD.U32 R97, RZ, RZ, UR4 ;  /* 0x00000004ff617e24 */ /* 0x000fe2000f8e00ff */
[----:B------:R-:W-:Y:S01]  /*55f0*/  LOP3.LUT R105, R105, 0x4, RZ, 0xc0, !PT ;  /* 0x0000000469697812 */ /* 0x000fe200078ec0ff */
[----:B------:R-:W3:Y:S01]  /*5600*/  LDCU.64 UR52, c[0x0][0x348] ;  /* 0x00006900ff3477ac */ /* 0x000ee20008000a00 */
[----:B------:R-:W-:Y:S01]  /*5610*/  MOV R100, RZ ;  /* 0x000000ff00647202 */ /* 0x000fe20000000f00 */
[----:B------:R-:W4:Y:S01]  /*5620*/  LDC R93, c[0x0][0xb20] ;  /* 0x0002c800ff5d7b82 */ /* 0x000f220000000800 */
[----:B------:R-:W3:Y:S01]  /*5630*/  LDS R0, [UR48+0x140] ;  /* 0x00014030ff007984 */ /* 0x000ee20008000800 */
[----:B------:R-:W-:Y:S01]  /*5640*/  IMAD R104, R104, 0x2, R97 ;  /* 0x0000000268687824 */ /* 0x000fe200078e0261 */
[----:B------:R-:W1:Y:S03]  /*5650*/  LDCU.64 UR38, c[0x0][0x888] ;  /* 0x00011100ff2677ac */ /* 0x000e660008000a00 */
[--C-:B------:R-:W-:Y:S01]  /*5660*/  IMAD R103, R103, -0x10, R104.reuse ;  /* 0xfffffff067677824 */ /* 0x100fe200078e0268 */
[----:B------:R-:W1:Y:S01]  /*5670*/  LDCU.64 UR44, c[0x0][0x890] ;  /* 0x00011200ff2c77ac */ /* 0x000e620008000a00 */
[----:B------:R-:W1:Y:S01]  /*5680*/  LDC R41, c[0x0][0xb30] ;  /* 0x0002cc00ff297b82 */ /* 0x000e620000000800 */
[----:B------:R-:W-:Y:S01]  /*5690*/  IMAD R102, R105, -0x10, R104 ;  /* 0xfffffff069667824 */ /* 0x000fe200078e0268 */
[----:B------:R-:W-:Y:S01]  /*56a0*/  UMOV UR49, URZ ;  /* 0x000000ff00317c82 */ /* 0x000fe20008000000 */
[----:B------:R-:W-:-:S05]  /*56b0*/  UMOV UR51, URZ ;  /* 0x000000ff00337c82 */ /* 0x000fca0008000000 */
[----:B------:R-:W1:Y:S08]  /*56c0*/  LDC.64 R88, c[0x0][0xb10] ;  /* 0x0002c400ff587b82 */ /* 0x000e700000000a00 */
[----:B------:R-:W1:Y:S08]  /*56d0*/  LDC.64 R38, c[0x0][0xb18] ;  /* 0x0002c600ff267b82 */ /* 0x000e700000000a00 */
[----:B------:R-:W1:Y:S08]  /*56e0*/  LDC.64 R36, c[0x0][0xb28] ;  /* 0x0002ca00ff247b82 */ /* 0x000e700000000a00 */
[----:B------:R-:W1:Y:S01]  /*56f0*/  LDC.64 R86, c[0x0][0x8b0] ;  /* 0x00022c00ff567b82 */ /* 0x000e620000000a00 */
[----:B---3--:R-:W-:-:S07]  /*5700*/  IMAD.IADD R46, R0, 0x1, R46 ;  /* 0x00000001002e7824 */ /* 0x008fce00078e022e */
[----:B------:R-:W3:Y:S08]  /*5710*/  LDC.64 R84, c[0x0][0x8a8] ;  /* 0x00022a00ff547b82 */ /* 0x000ef00000000a00 */
[----:B--2-4-:R-:W1:Y:S02]  /*5720*/  LDC R94, c[0x0][0x374] ;  /* 0x0000dd00ff5e7b82 */ /* 0x014e640000000800 */
.L_x_144:
[----:B------:R-:W-:Y:S02]  /*5730*/  LEA R0, R109, UR48, 0x3 ;  /* 0x000000306d007c11 */ /* 0x000fe4000f8e18ff */
[----:B------:R-:W-:Y:S02]  /*5740*/  SHF.L.U32 R2, R99, 0x1f, RZ ;  /* 0x0000001f63027819 */ /* 0x000fe400000006ff */
[----:B-1----:R-:W-:Y:S02]  /*5750*/  LEA R16, R109, UR48, 0x4 ;  /* 0x000000306d107c11 */ /* 0x002fe4000f8e20ff */
[----:B------:R-:W2:Y:S02]  /*5760*/  SYNCS.PHASECHK.TRANS64.TRYWAIT P0, [R0+URZ+0x90], R2 ;  /* 0x00009002000075a7 */ /* 0x000ea400080011ff */
[----:B--23--:R-:W-:Y:S05]  /*5770*/  @!P0 BRA `(.L_x_101) ;  /* 0x0000004800c08947 */ /* 0x00cfea0003800000 */
.L_x_195:
[----:B------:R-:W4:Y:S01]  /*5780*/  LDC.64 R10, c[0x0][0xb10] ;  /* 0x0002c400ff0a7b82 */ /* 0x000f220000000a00 */
[----:B------:R-:W3:Y:S01]  /*5790*/  LDS.128 R16, [R16+0x120] ;  /* 0x0001200010107984 */ /* 0x000ee20000000c00 */
[----:B-1----:R-:W-:Y:S01]  /*57a0*/  ISETP.NE.AND P1, PT, R41, 0x1, PT ;  /* 0x000000012900780c */ /* 0x002fe20003f25270 */
[----:B--2---:R-:W-:Y:S01]  /*57b0*/  VIADD R0, R0, 0xa0 ;  /* 0x000000a000007836 */ /* 0x004fe20000000000 */
[----:B------:R-:W-:Y:S04]  /*57c0*/  ISETP.GE.AND P0, PT, R40, 0x1, PT ;  /* 0x000000012800780c */ /* 0x000fe80003f06270 */
[----:B------:R-:W1:Y:S01]  /*57d0*/  LDC.64 R8, c[0x0][0xb18] ;  /* 0x0002c600ff087b82 */ /* 0x000e620000000a00 */
[----:B------:R-:W-:Y:S01]  /*57e0*/  PRMT R0, RZ, 0x654, R0 ;  /* 0x00000654ff007816 */ /* 0x000fe20000000000 */
[----:B------:R-:W-:Y:S01]  /*57f0*/  @!PT LDS RZ, [RZ] ;  /* 0x00000000fffff984 */ /* 0x000fe20000000800 */
[----:B------:R-:W-:Y:S01]  /*5800*/  @!PT LDS RZ, [RZ] ;  /* 0x00000000fffff984 */ /* 0x000fe20000000800 */
[----:B------:R-:W-:Y:S01]  /*5810*/  @!PT LDS RZ, [RZ] ;  /* 0x00000000fffff984 */ /* 0x000fe20000000800 */
[----:B------:R-:W-:Y:S01]  /*5820*/  @!PT LDS RZ, [RZ] ;  /* 0x00000000fffff984 */ /* 0x000fe20000000800 */
[----:B------:R2:W-:Y:S06]  /*5830*/  MEMBAR.ALL.CTA ;  /* 0x0000000000007992 */ /* 0x0005ec0000008000 */
[----:B--2---:R-:W2:Y:S01]  /*5840*/  FENCE.VIEW.ASYNC.S ;  /* 0x00000000000073c6 */ /* 0x004ea20000000000 */
[----:B------:R-:W1:Y:S08]  /*5850*/  @!P1 LDC R12, c[0x0][0xb20] ;  /* 0x0002c800ff0c9b82 */ /* 0x000e700000000800 */
[----:B------:R-:W1:Y:S01]  /*5860*/  @!P1 LDC R7, c[0x0][0xb0c] ;  /* 0x0002c300ff079b82 */ /* 0x000e620000000800 */
[----:B--2---:R2:W-:Y:S01]  /*5870*/  SYNCS.ARRIVE.TRANS64.RED.A1T0 RZ, [R0+URZ], RZ ;  /* 0x000000ff00ff79a7 */ /* 0x0045e200081004ff */
[----:B---3--:R-:W-:Y:S04]  /*5880*/  LOP3.LUT P4, RZ, R18, 0x1, RZ, 0xc0, !PT ;  /* 0x0000000112ff7812 */ /* 0x008fe8000788c0ff */
[----:B------:R-:W-:Y:S09]  /*5890*/  P2R R107, PR, RZ, 0x10 ;  /* 0x00000010ff6b7803 */ /* 0x000ff20000000000 */
[----:B------:R-:W-:Y:S02]  /*58a0*/  @P4 MOV R44, R16 ;  /* 0x00000010002c4202 */ /* 0x000fe40000000f00 */
[----:B------:R-:W-:Y:S01]  /*58b0*/  @P4 LOP3.LUT R43, R17, 0xffff, RZ, 0xc0, !PT ;  /* 0x0000ffff112b4812 */ /* 0x000fe200078ec0ff */
[----:B--2-4-:R-:W-:Y:S06]  /*58c0*/  @!P0 BRA `(.L_x_102) ;  /* 0x0000000000a48947 */ /* 0x014fec0003800000 */
[----:B------:R-:W-:Y:S01]  /*58d0*/  IMAD.HI.U32 R0, R94, R39, RZ ;  /* 0x000000275e007227 */ /* 0x000fe200078e00ff */
[----:B------:R-:W-:Y:S02]  /*58e0*/  ISETP.NE.AND P0, PT, R38, 0x1, PT ;  /* 0x000000012600780c */ /* 0x000fe40003f05270 */
[----:B------:R-:W-:Y:S01]  /*58f0*/  ISETP.NE.AND P2, PT, R40, 0x1, PT ;  /* 0x000000012800780c */ /* 0x000fe20003f45270 */
[----:B------:R-:W-:Y:S01]  /*5900*/  IMAD.HI.U32 R4, R95, R88, RZ ;  /* 0x000000585f047227 */ /* 0x000fe200078e00ff */
[----:B------:R-:W-:Y:S02]  /*5910*/  SHF.R.U32.HI R0, RZ, R93, R0 ;  /* 0x0000005dff007219 */ /* 0x000fe40000011600 */
[----:B------:R-:W-:Y:S01]  /*5920*/  ISETP.NE.AND P3, PT, R42, 0x1, PT ;  /* 0x000000012a00780c */ /* 0x000fe20003f65270 */
[----:B------:R-:W-:Y:S01]  /*5930*/  IMAD.HI.U32 R6, R43, R39, RZ ;  /* 0x000000272b067227 */ /* 0x000fe200078e00ff */
[-C--:B------:R-:W-:Y:S02]  /*5940*/  SHF.R.U32.HI R4, RZ, R89.reuse, R4 ;  /* 0x00000059ff047219 */ /* 0x080fe40000011604 */
[----:B------:R-:W-:Y:S01]  /*5950*/  SEL R0, R94, R0, !P0 ;  /* 0x000000005e007207 */ /* 0x000fe20004000000 */
[----:B------:R-:W-:Y:S01]  /*5960*/  IMAD.HI.U32 R5, R44, R88, RZ ;  /* 0x000000582c057227 */ /* 0x000fe200078e00ff */
[----:B------:R-:W-:Y:S03]  /*5970*/  SEL R4, R95, R4, !P3 ;  /* 0x000000045f047207 */ /* 0x000fe60005800000 */
[-C--:B------:R-:W-:Y:S01]  /*5980*/  IMAD.HI.U32 R3, R0, R36.reuse, RZ ;  /* 0x0000002400037227 */ /* 0x080fe200078e00ff */
[----:B------:R-:W-:Y:S03]  /*5990*/  SHF.R.U32.HI R5, RZ, R89, R5 ;  /* 0x00000059ff057219 */ /* 0x000fe60000011605 */
[----:B------:R-:W-:Y:S01]  /*59a0*/  IMAD.HI.U32 R2, R4, R36, RZ ;  /* 0x0000002404027227 */ /* 0x000fe200078e00ff */
[----:B------:R-:W-:Y:S02]  /*59b0*/  @P2 SHF.R.U32.HI R0, RZ, R37, R3 ;  /* 0x00000025ff002219 */ /* 0x000fe40000011603 */
[----:B------:R-:W-:Y:S02]  /*59c0*/  SHF.R.U32.HI R3, RZ, R93, R6 ;  /* 0x0000005dff037219 */ /* 0x000fe40000011606 */
[----:B------:R-:W-:Y:S01]  /*59d0*/  @P2 SHF.R.U32.HI R4, RZ, R37, R2 ;  /* 0x00000025ff042219 */ /* 0x000fe20000011602 */
[----:B------:R-:W-:Y:S01]  /*59e0*/  IMAD R0, R40, R0, RZ ;  /* 0x0000000028007224 */ /* 0x000fe200078e02ff */
[----:B------:R-:W-:Y:S02]  /*59f0*/  SEL R3, R43, R3, !P0 ;  /* 0x000000032b037207 */ /* 0x000fe40004000000 */
[----:B------:R-:W-:Y:S01]  /*5a00*/  SEL R2, R44, R5, !P3 ;  /* 0x000000052c027207 */ /* 0x000fe20005800000 */
[----:B------:R-:W-:Y:S01]  /*5a10*/  IMAD R5, R40, R4, RZ ;  /* 0x0000000428057224 */ /* 0x000fe200078e02ff */
[C---:B------:R-:W-:Y:S01]  /*5a20*/  ISETP.GE.AND P0, PT, R3.reuse, R0, PT ;  /* 0x000000000300720c */ /* 0x040fe20003f06270 */
[C---:B------:R-:W-:Y:S03]  /*5a30*/  IMAD.HI.U32 R0, R3.reuse, R36, RZ ;  /* 0x0000002403007227 */ /* 0x040fe600078e00ff */
[C---:B------:R-:W-:Y:S02]  /*5a40*/  ISETP.GE.OR P0, PT, R2.reuse, R5, P0 ;  /* 0x000000050200720c */ /* 0x040fe40000706670 */
[----:B------:R-:W-:Y:S04]  /*5a50*/  SHF.R.U32.HI R0, RZ, R37, R0 ;  /* 0x00000025ff007219 */ /* 0x000fe80000011600 */
[C---:B------:R-:W-:Y:S05]  /*5a60*/  SEL R6, R3.reuse, R0, !P2 ;  /* 0x0000000003067207 */ /* 0x040fea0005000000 */
        /* <DEDUP_REMOVED lines=14> */
[----:B------:R-:W-:Y:S07]  /*5b50*/  IMAD R43, R3, R38, R43 ;  /* 0x00000026032b7224 */ /* 0x000fee00078e022b */
.L_x_102:
[----:B-1----:R-:W-:Y:S01]  /*5b60*/  @!P1 ISETP.NE.AND P0, PT, R8, 0x1, PT ;  /* 0x000000010800980c */ /* 0x002fe20003f05270 */
[----:B------:R-:W-:Y:S01]  /*5b70*/  @!P1 IMAD.HI.U32 R2, R43, R9, RZ ;  /* 0x000000092b029227 */ /* 0x000fe200078e00ff */
[----:B------:R-:W-:Y:S01]  /*5b80*/  R2UR UR42, R14 ;  /* 0x000000000e2a72ca */ /* 0x000fe200000e0000 */
[----:B------:R-:W-:Y:S01]  /*5b90*/  BSSY.RECONVERGENT B6, `(.L_x_103) ;  /* 0x0000031000067945 */ /* 0x000fe20003800200 */
[----:B------:R-:W-:Y:S01]  /*5ba0*/  R2UR UR41, R15 ;  /* 0x000000000f2972ca */ /* 0x000fe200000e0000 */
[C---:B------:R-:W-:Y:S01]  /*5bb0*/  @!P1 IMAD.HI.U32 R0, R44.reuse, R10, RZ ;  /* 0x0000000a2c009227 */ /* 0x040fe200078e00ff */
[----:B------:R-:W-:Y:S02]  /*5bc0*/  @!P1 SHF.R.U32.HI R2, RZ, R12, R2 ;  /* 0x0000000cff029219 */ /* 0x000fe40000011602 */
[----:B------:R-:W-:Y:S01]  /*5bd0*/  @!P1 ISETP.NE.AND P2, PT, R7, 0x1, PT ;  /* 0x000000010700980c */ /* 0x000fe20003f45270 */
[----:B------:R-:W-:Y:S01]  /*5be0*/  VIADD R109, R109, 0x1 ;  /* 0x000000016d6d7836 */ /* 0x000fe20000000000 */
[----:B------:R-:W-:Y:S02]  /*5bf0*/  @!P1 SEL R2, R43, R2, !P0 ;  /* 0x000000022b029207 */ /* 0x000fe40004000000 */
[----:B------:R-:W-:Y:S02]  /*5c00*/  @!P1 SHF.R.U32.HI R0, RZ, R11, R0 ;  /* 0x0000000bff009219 */ /* 0x000fe40000011600 */
[----:B------:R-:W-:Y:S01]  /*5c10*/  LOP3.LUT P0, RZ, R97, 0x1b0, RZ, 0xc0, !PT ;  /* 0x000001b061ff7812 */ /* 0x000fe2000780c0ff */
[----:B------:R-:W-:Y:S01]  /*5c20*/  USHF.L.U32 UR42, UR42, 0x7, URZ ;  /* 0x000000072a2a7899 */ /* 0x000fe200080006ff */
[----:B------:R-:W-:Y:S01]  /*5c30*/  @!P1 SEL R3, R44, R0, !P2 ;  /* 0x000000002c039207 */ /* 0x000fe20005000000 */
[----:B------:R-:W-:Y:S01]  /*5c40*/  USHF.L.U32 UR41, UR41, 0x7, URZ ;  /* 0x0000000729297899 */ /* 0x000fe200080006ff */
[----:B------:R-:W-:Y:S03]  /*5c50*/  @P4 SHF.R.U32.HI R98, RZ, 0x10, R17 ;  /* 0x00000010ff624819 */ /* 0x000fe60000011611 */
[----:B------:R-:W-:Y:S02]  /*5c60*/  @!P1 IMAD.IADD R0, R2, 0x1, -R3 ;  /* 0x0000000102009824 */ /* 0x000fe400078e0a03 */
[----:B------:R-:W-:Y:S02]  /*5c70*/  @!P1 IMAD.IADD R2, R3, 0x1, -R2 ;  /* 0x0000000103029824 */ /* 0x000fe400078e0a02 */
[----:B------:R-:W-:Y:S02]  /*5c80*/  @!P1 IMAD R44, R0, R7, R44 ;  /* 0x00000007002c9224 */ /* 0x000fe400078e022c */
[----:B------:R-:W-:Y:S01]  /*5c90*/  @!P1 IMAD R43, R2, R8, R43 ;  /* 0x00000008022b9224 */ /* 0x000fe200078e022b */
[----:B------:R-:W-:Y:S06]  /*5ca0*/  @!P0 BRA `(.L_x_104) ;  /* 0x00000000007c8947 */ /* 0x000fec0003800000 */
[----:B------:R-:W1:Y:S01]  /*5cb0*/  LDCU.64 UR8, c[0x4][0x80] ;  /* 0x01001000ff0877ac */ /* 0x000e620008000a00 */
[----:B------:R-:W-:Y:S01]  /*5cc0*/  MOV R2, 0x0 ;  /* 0x0000000000027802 */ /* 0x000fe20000000f00 */
[----:B------:R-:W-:Y:S02]  /*5cd0*/  HFMA2 R12, -RZ, RZ, 0, 5.9604644775390625e-08 ;  /* 0x00000001ff0c7431 */ /* 0x000fe400000001ff */
[----:B------:R-:W-:Y:S01]  /*5ce0*/  IMAD.MOV.U32 R8, RZ, RZ, 0x70 ;  /* 0x00000070ff087424 */ /* 0x000fe200078e00ff */
[----:B------:R2:W3:Y:S01]  /*5cf0*/  LDC.64 R14, c[0x4][R2] ;  /* 0x01000000020e7b82 */ /* 0x0004e20000000a00 */
[----:B------:R-:W4:Y:S01]  /*5d00*/  LDCU.64 UR6, c[0x4][0x88] ;  /* 0x01001100ff0677ac */ /* 0x000f220008000a00 */
[----:B------:R-:W-:Y:S01]  /*5d10*/  IMAD.MOV.U32 R13, RZ, RZ, RZ ;  /* 0x000000ffff0d7224 */ /* 0x000fe200078e00ff */
[----:B------:R-:W2:Y:S01]  /*5d20*/  LDCU.64 UR4, c[0x4][0x8] ;  /* 0x01000100ff0477ac */ /* 0x000ea20008000a00 */
[----:B-1----:R-:W-:Y:S01]  /*5d30*/  MOV R5, UR9 ;  /* 0x0000000900057c02 */ /* 0x002fe20008000f00 */
[----:B------:R-:W-:Y:S01]  /*5d40*/  IMAD.U32 R4, RZ, RZ, UR8 ;  /* 0x00000008ff047e24 */ /* 0x000fe2000f8e00ff */
[----:B----4-:R-:W-:Y:S01]  /*5d50*/  MOV R7, UR7 ;  /* 0x0000000700077c02 */ /* 0x010fe20008000f00 */
[----:B------:R-:W-:Y:S01]  /*5d60*/  IMAD.U32 R6, RZ, RZ, UR6 ;  /* 0x00000006ff067e24 */ /* 0x000fe2000f8e00ff */
[----:B--2---:R-:W-:Y:S01]  /*5d70*/  MOV R11, UR5 ;  /* 0x00000005000b7c02 */ /* 0x004fe20008000f00 */
[----:B------:R-:W-:Y:S02]  /*5d80*/  IMAD.U32 R10, RZ, RZ, UR4 ;  /* 0x00000004ff0a7e24 */ /* 0x000fe4000f8e00ff */
[----:B------:R-:W-:Y:S07]  /*5d90*/  LEPC R20, `(.L_x_105) ;  /* 0x000000001014794e */ /* 0x000fee0000000000 */
[----:B---3-5:R-:W-:Y:S05]  /*5da0*/  CALL.ABS.NOINC R14 ;  /* 0x000000000e007343 */ /* 0x028fea0003c00000 */
.L_x_105:
[----:B------:R-:W1:Y:S01]  /*5db0*/  LDCU.64 UR8, c[0x4][0x80] ;  /* 0x01001000ff0877ac */ /* 0x000e620008000a00 */
[----:B------:R-:W2:Y:S01]  /*5dc0*/  LDC.64 R2, c[0x4][R2] ;  /* 0x0100000002027b82 */ /* 0x000ea20000000a00 */
[----:B------:R-:W-:Y:S02]  /*5dd0*/  HFMA2 R12, -RZ, RZ, 0, 5.9604644775390625e-08 ;  /* 0x00000001ff0c7431 */ /* 0x000fe400000001ff */
[----:B------:R-:W-:Y:S02]  /*5de0*/  IMAD.MOV.U32 R8, RZ, RZ, 0x70 ;  /* 0x00000070ff087424 */ /* 0x000fe400078e00ff */
[----:B------:R-:W-:Y:S01]  /*5df0*/  IMAD.MOV.U32 R13, RZ, RZ, RZ ;  /* 0x000000ffff0d7224 */ /* 0x000fe200078e00ff */
[----:B------:R-:W3:Y:S01]  /*5e00*/  LDCU.64 UR6, c[0x4][0x88] ;  /* 0x01001100ff0677ac */ /* 0x000ee20008000a00 */
[----:B------:R-:W4:Y:S01]  /*5e10*/  LDCU.64 UR4, c[0x4][0x8] ;  /* 0x01000100ff0477ac */ /* 0x000f220008000a00 */
[----:B-1----:R-:W-:Y:S02]  /*5e20*/  MOV R4, UR8 ;  /* 0x0000000800047c02 */ /* 0x002fe40008000f00 */
[----:B------:R-:W-:Y:S02]  /*5e30*/  MOV R5, UR9 ;  /* 0x0000000900057c02 */ /* 0x000fe40008000f00 */
[----:B---3--:R-:W-:Y:S01]  /*5e40*/  MOV R7, UR7 ;  /* 0x0000000700077c02 */ /* 0x008fe20008000f00 */
[----:B------:R-:W-:Y:S01]  /*5e50*/  IMAD.U32 R6, RZ, RZ, UR6 ;  /* 0x00000006ff067e24 */ /* 0x000fe2000f8e00ff */
[----:B----4-:R-:W-:Y:S01]  /*5e60*/  MOV R11, UR5 ;  /* 0x00000005000b7c02 */ /* 0x010fe20008000f00 */
[----:B------:R-:W-:Y:S02]  /*5e70*/  IMAD.U32 R10, RZ, RZ, UR4 ;  /* 0x00000004ff0a7e24 */ /* 0x000fe4000f8e00ff */
[----:B------:R-:W-:Y:S07]  /*5e80*/  LEPC R20, `(.L_x_104) ;  /* 0x000000001014794e */ /* 0x000fee0000000000 */
[----:B--2---:R-:W-:Y:S05]  /*5e90*/  CALL.ABS.NOINC R2 ;  /* 0x0000000002007343 */ /* 0x004fea0003c00000 */
.L_x_104:
[----:B------:R-:W-:Y:S05]  /*5ea0*/  BSYNC.RECONVERGENT B6 ;  /* 0x0000000000067941 */ /* 0x000fea0003800200 */
.L_x_103:
[----:B------:R-:W-:Y:S01]  /*5eb0*/  ISETP.NE.U32.AND P4, PT, R86, RZ, PT ;  /* 0x000000ff5600720c */ /* 0x000fe20003f85070 */
[----:B------:R-:W-:Y:S01]  /*5ec0*/  UISETP.NE.AND UP2, UPT, UR50, URZ, UPT ;  /* 0x000000ff3200728c */ /* 0x000fe2000bf45270 */
[----:B------:R-:W-:Y:S01]  /*5ed0*/  ISETP.NE.U32.AND P2, PT, RZ, UR38, PT ;  /* 0x00000026ff007c0c */ /* 0x000fe2000bf45070 */
[----:B------:R-:W-:Y:S01]  /*5ee0*/  UISETP.NE.U32.AND UP1, UPT, UR44, URZ, UPT ;  /* 0x000000ff2c00728c */ /* 0x000fe2000bf25070 */
[----:B------:R-:W-:Y:S01]  /*5ef0*/  ISETP.NE.AND.EX P4, PT, R87, RZ, PT, P4 ;  /* 0x000000ff5700720c */ /* 0x000fe20003f85340 */
[----:B------:R-:W-:Y:S01]  /*5f00*/  UPLOP3.LUT UP0, UPT, UPT, UPT, UPT, 0x40, 0x4 ;  /* 0x000000000004789c */ /* 0x000fe20003f0e870 */
[----:B------:R-:W-:Y:S01]  /*5f10*/  ISETP.NE.AND.EX P2, PT, RZ, UR39, PT, P2 ;  /* 0x00000027ff007c0c */ /* 0x000fe2000bf45320 */
[----:B------:R-:W-:Y:S01]  /*5f20*/  UISETP.NE.AND.EX UP1, UPT, UR45, URZ, UPT, UP1 ;  /* 0x000000ff2d00728c */ /* 0x000fe2000bf25310 */
[----:B------:R-:W-:Y:S04]  /*5f30*/  PLOP3.LUT P1, PT, PT, PT, UP2, 0x80, 0x8 ;  /* 0x000000000008781c */ /* 0x000fe80003f2f028 */
[----:B------:R-:W-:Y:S06]  /*5f40*/  @UP2 UPLOP3.LUT UP0, UPT, UPT, UPT, UP1, 0x80, 0x8 ;  /* 0x000000000008289c */ /* 0x000fec0003f0f010 */
[----:B------:R-:W-:Y:S01]  /*5f50*/  PLOP3.LUT P0, PT, PT, PT, UP0, 0x80, 0x8 ;  /* 0x000000000008781c */ /* 0x000fe20003f0f008 */
[----:B------:R-:W-:Y:S01]  /*5f60*/  @!UPT UIADD3 URZ, UPT, UPT, URZ, URZ, URZ ;  /* 0x000000fffffff290 */ /* 0x000fe2000fffe0ff */
[----:B------:R-:W-:Y:S11]  /*5f70*/  BRA.U !UP1, `(.L_x_106) ;  /* 0x0000000109387547 */ /* 0x000ff6000b800000 */
[----:B------:R-:W-:Y:S01]  /*5f80*/  UISETP.NE.U32.AND UP0, UPT, UR38, URZ, UPT ;  /* 0x000000ff2600728c */ /* 0x000fe2000bf05070 */
[----:B------:R-:W-:Y:S02]  /*5f90*/  HFMA2 R0, -RZ, RZ, 0, 5.9604644775390625e-08 ;  /* 0x00000001ff007431 */ /* 0x000fe400000001ff */
[----:B------:R-:W-:Y:S01]  /*5fa0*/  IMAD.MOV.U32 R92, RZ, RZ, 0x1 ;  /* 0x00000001ff5c7424 */ /* 0x000fe200078e00ff */
[----:B------:R-:W-:Y:S06]  /*5fb0*/  UISETP.NE.AND.EX UP0, UPT, UR39, URZ, UPT, UP0 ;  /* 0x000000ff2700728c */ /* 0x000fec000bf05300 */
[----:B------:R-:W-:Y:S05]  /*5fc0*/  PLOP3.LUT P3, PT, PT, PT, UP0, 0x80, 0x8 ;  /* 0x000000000008781c */ /* 0x000fea0003f6f008 */
[----:B------:R-:W1:Y:S01]  /*5fd0*/  @UP0 LDCU.64 UR6, c[0x0][0x888] ;  /* 0x00011100ff0607ac */ /* 0x000e620008000a00 */
[----:B------:R-:W-:Y:S07]  /*5fe0*/  @UP0 UIMAD UR4, UR36, UR44, URZ ;  /* 0x0000002c240402a4 */ /* 0x000fee000f8e02ff */
[----:B------:R-:W-:Y:S01]  /*5ff0*/  @!P3 PRMT R92, R0, 0x7610, R92 ;  /* 0x00007610005cb816 */ /* 0x000fe2000000005c */
[----:B-1----:R-:W-:Y:S03]  /*6000*/  @UP0 UIMAD.WIDE UR6, UR4, 0x4, UR6 ;  /* 0x00000004040608a5 */ /* 0x002fe6000f8e0206 */
[----:B------:R-:W1:Y:S03]  /*6010*/  @!UP0 LDCU UR4, c[0x0][0x880] ;  /* 0x00011000ff0487ac */ /* 0x000e660008000800 */
[----:B------:R-:W-:Y:S01]  /*6020*/  IMAD.U32 R2, RZ, RZ, UR6 ;  /* 0x00000006ff027e24 */ /* 0x000fe2000f8e00ff */
[----:B------:R-:W-:Y:S05]  /*6030*/  MOV R3, UR7 ;  /* 0x0000000700037c02 */ /* 0x000fea0008000f00 */
[----:B-----5:R2:W5:Y:S02]  /*6040*/  @P3 LDG.E R49, desc[UR46][R2.64] ;  /* 0x0000002e02313981 */ /* 0x020564000c1e1900 */
[----:B-12---:R-:W-:Y:S02]  /*6050*/  @!P3 IMAD.U32 R49, RZ, RZ, UR4 ;  /* 0x00000004ff31be24 */ /* 0x006fe4000f8e00ff */
.L_x_106:
[----:B------:R-:W-:Y:S05]  /*6060*/  @!P4 BRA `(.L_x_107) ;  /* 0x000000000020c947 */ /* 0x000fea0003800000 */
[----:B------:R-:W-:Y:S04]  /*6070*/  ISETP.NE.U32.AND P3, PT, R84, RZ, PT ;  /* 0x000000ff5400720c */ /* 0x000fe80003f65070 */
[----:B------:R-:W-:Y:S11]  /*6080*/  ISETP.NE.AND.EX P3, PT, R85, RZ, PT, P3 ;  /* 0x000000ff5500720c */ /* 0x000ff60003f65330 */
[----:B------:R-:W-:Y:S02]  /*6090*/  @!UPT UIADD3 URZ, UPT, UPT, URZ, URZ, URZ ;  /* 0x000000fffffff290 */ /* 0x000fe4000fffe0ff */
[----:B------:R-:W1:Y:S01]  /*60a0*/  @P3 LDC.64 R2, c[0x0][0x8a8] ;  /* 0x00022a00ff023b82 */ /* 0x000e620000000a00 */
[----:B------:R-:W-:Y:S04]  /*60b0*/  @P3 IMAD R0, R86, UR36, RZ ;  /* 0x0000002456003c24 */ /* 0x000fe8000f8e02ff */
[----:B-1----:R-:W-:Y:S05]  /*60c0*/  @P3 IMAD.WIDE R2, R0, 0x4, R2 ;  /* 0x0000000400023825 */ /* 0x002fea00078e0202 */
[----:B-----5:R1:W5:Y:S02]  /*60d0*/  @P3 LDG.E R47, desc[UR46][R2.64] ;  /* 0x0000002e022f3981 */ /* 0x020364000c1e1900 */
[----:B-1----:R-:W2:Y:S02]  /*60e0*/  @!P3 LDC R47, c[0x0][0x8a0] ;  /* 0x00022800ff2fbb82 */ /* 0x002ea40000000800 */
.L_x_107:
[----:B-----5:R-:W-:Y:S01]  /*60f0*/  FSETP.NEU.AND P3, PT, R49, RZ, PT ;  /* 0x000000ff3100720b */ /* 0x020fe20003f6d000 */
[----:B------:R-:W-:Y:S01]  /*6100*/  BSSY B1, `(.L_x_108) ;  /* 0x0000039000017945 */ /* 0x000fe20003800000 */
[----:B------:R-:W-:Y:S01]  /*6110*/  SEL R3, RZ, 0xffffffff, P2 ;  /* 0xffffffffff037807 */ /* 0x000fe20001000000 */
[----:B------:R-:W-:Y:S01]  /*6120*/  IMAD.MOV.U32 R61, RZ, RZ, 0x1 ;  /* 0x00000001ff3d7424 */ /* 0x000fe200078e00ff */
[----:B------:R-:W-:Y:S01]  /*6130*/  @P1 LOP3.LUT P2, RZ, R92, 0xff, RZ, 0xc0, !PT ;  /* 0x000000ff5cff1812 */ /* 0x000fe2000784c0ff */
[----:B------:R-:W-:Y:S01]  /*6140*/  IMAD R48, R45, 0x80, R46 ;  /* 0x000000802d307824 */ /* 0x000fe200078e022e */
[----:B------:R-:W-:Y:S01]  /*6150*/  @P1 SEL R0, RZ, 0xffffffff, P3 ;  /* 0xffffffffff001807 */ /* 0x000fe20001800000 */
[----:B------:R-:W-:Y:S01]  /*6160*/  IMAD R110, R105, -0x10, R103 ;  /* 0xfffffff0696e7824 */ /* 0x000fe200078e0267 */
[----:B------:R-:W-:Y:S01]  /*6170*/  LOP3.LUT R101, R101, 0x1, RZ, 0x3c, !PT ;  /* 0x0000000165657812 */ /* 0x000fe200078e3cff */
[----:B------:R-:W-:Y:S01]  /*6180*/  IMAD.MOV.U32 R60, RZ, RZ, RZ ;  /* 0x000000ffff3c7224 */ /* 0x000fe200078e00ff */
[----:B------:R-:W-:Y:S02]  /*6190*/  @P0 SEL R0, R3, R0, !P2 ;  /* 0x0000000003000207 */ /* 0x000fe40005000000 */
[----:B------:R-:W-:Y:S02]  /*61a0*/  CS2R R82, SRZ ;  /* 0x0000000000527805 */ /* 0x000fe4000001ff00 */
[----:B------:R-:W-:Y:S02]  /*61b0*/  LEA R112, R45, UR48, 0x3 ;  /* 0x000000302d707c11 */ /* 0x000fe4000f8e18ff */
[----:B------:R-:W-:Y:S02]  /*61c0*/  CS2R R80, SRZ ;  /* 0x0000000000507805 */ /* 0x000fe4000001ff00 */
[----:B------:R-:W-:Y:S02]  /*61d0*/  @P1 LOP3.LUT R0, R0, 0x1, RZ, 0xc0, !PT ;  /* 0x0000000100001812 */ /* 0x000fe400078ec0ff */
[----:B------:R-:W-:Y:S02]  /*61e0*/  CS2R R74, SRZ ;  /* 0x00000000004a7805 */ /* 0x000fe4000001ff00 */
[----:B------:R-:W-:Y:S02]  /*61f0*/  PLOP3.LUT P2, PT, PT, PT, UP1, 0x80, 0x8 ;  /* 0x000000000008781c */ /* 0x000fe40003f4f018 */
[----:B------:R-:W-:Y:S02]  /*6200*/  CS2R R72, SRZ ;  /* 0x0000000000487805 */ /* 0x000fe4000001ff00 */
[----:B------:R-:W-:Y:S02]  /*6210*/  ISETP.NE.U32.OR P5, PT, R0, 0x1, !P1 ;  /* 0x000000010000780c */ /* 0x000fe40004fa5470 */
[----:B------:R-:W-:Y:S02]  /*6220*/  CS2R R66, SRZ ;  /* 0x0000000000427805 */ /* 0x000fe4000001ff00 */
[----:B------:R-:W-:Y:S02]  /*6230*/  LOP3.LUT P4, R108, R92, 0xff, RZ, 0xc0, !PT ;  /* 0x000000ff5c6c7812 */ /* 0x000fe4000788c0ff */
[----:B------:R-:W-:Y:S02]  /*6240*/  CS2R R64, SRZ ;  /* 0x0000000000407805 */ /* 0x000fe4000001ff00 */
[----:B------:R-:W-:Y:S02]  /*6250*/  SEL R2, RZ, 0xffffffff, P3 ;  /* 0xffffffffff027807 */ /* 0x000fe40001800000 */
[----:B------:R-:W-:Y:S02]  /*6260*/  CS2R R58, SRZ ;  /* 0x00000000003a7805 */ /* 0x000fe4000001ff00 */
[----:B------:R-:W-:Y:S02]  /*6270*/  P2R R111, PR, RZ, 0x20 ;  /* 0x00000020ff6f7803 */ /* 0x000fe40000000000 */
[----:B------:R-:W-:Y:S02]  /*6280*/  CS2R R56, SRZ ;  /* 0x0000000000387805 */ /* 0x000fe4000001ff00 */
[----:B------:R-:W-:Y:S02]  /*6290*/  @P2 SEL R2, R3, R2, !P4 ;  /* 0x0000000203022207 */ /* 0x000fe40006000000 */
[----:B------:R-:W-:Y:S02]  /*62a0*/  @P5 SHF.L.U32 R0, R101, 0x1f, RZ ;  /* 0x0000001f65005819 */ /* 0x000fe400000006ff */
[----:B------:R-:W-:Y:S02]  /*62b0*/  LOP3.LUT R2, R2, 0x1, RZ, 0xc0, !PT ;  /* 0x0000000102027812 */ /* 0x000fe400078ec0ff */
[----:B------:R1:W3:Y:S02]  /*62c0*/  @P5 SYNCS.PHASECHK.TRANS64.TRYWAIT P1, [UR48+0x40], R0 ;  /* 0x00004000ff0055a7 */ /* 0x0002e40008021130 */
[----:B------:R-:W-:Y:S04]  /*62d0*/  ISETP.NE.U32.AND P2, PT, R2, 0x1, PT ;  /* 0x000000010200780c */ /* 0x000fe80003f45070 */
[----:B------:R-:W-:Y:S02]  /*62e0*/  P2R R62, PR, RZ, 0x4 ;  /* 0x00000004ff3e7803 */ /* 0x000fe40000000000 */
[----:B-1----:R-:W-:Y:S04]  /*62f0*/  SHF.L.U32 R0, R100, 0x1f, RZ ;  /* 0x0000001f64007819 */ /* 0x002fe800000006ff */
[----:B------:R1:W4:Y:S01]  /*6300*/  SYNCS.PHASECHK.TRANS64.TRYWAIT P0, [R112+URZ+0xb0], R0 ;  /* 0x0000b000700075a7 */ /* 0x00032200080011ff */
[----:B---3--:R-:W-:Y:S01]  /*6310*/  @P5 SEL R61, RZ, 0x1, !P1 ;  /* 0x00000001ff3d5807 */ /* 0x008fe20004800000 */
[----:B-1----:R-:W-:Y:S06]  /*6320*/  @!P5 BRA `(.L_x_109) ;  /* 0x000000000058d947 */ /* 0x002fec0003800000 */
[----:B------:R-:W-:Y:S01]  /*6330*/  IMAD.MOV.U32 R83, RZ, RZ, RZ ;  /* 0x000000ffff537224 */ /* 0x000fe200078e00ff */
[----:B------:R-:W-:Y:S01]  /*6340*/  ISETP.NE.AND P1, PT, R61, RZ, PT ;  /* 0x000000ff3d00720c */ /* 0x000fe20003f25270 */
[----:B------:R-:W-:Y:S01]  /*6350*/  BSSY B0, `(.L_x_110) ;  /* 0x000000c000007945 */ /* 0x000fe20003800000 */
[----:B------:R-:W-:Y:S02]  /*6360*/  CS2R R58, SRZ ;  /* 0x00000000003a7805 */ /* 0x000fe4000001ff00 */
[----:B------:R-:W-:Y:S02]  /*6370*/  CS2R R56, SRZ ;  /* 0x0000000000387805 */ /* 0x000fe4000001ff00 */
[----:B------:R-:W-:Y:S02]  /*6380*/  CS2R R66, SRZ ;  /* 0x0000000000427805 */ /* 0x000fe4000001ff00 */
[----:B------:R-:W-:Y:S02]  /*6390*/  CS2R R64, SRZ ;  /* 0x0000000000407805 */ /* 0x000fe4000001ff00 */
[----:B------:R-:W-:Y:S02]  /*63a0*/  CS2R R74, SRZ ;  /* 0x00000000004a7805 */ /* 0x000fe4000001ff00 */
[----:B------:R-:W-:Y:S02]  /*63b0*/  CS2R R72, SRZ ;  /* 0x0000000000487805 */ /* 0x000fe4000001ff00 */
[----:B------:R-:W-:Y:S01]  /*63c0*/  CS2R R80, SRZ ;  /* 0x0000000000507805 */ /* 0x000fe2000001ff00 */
[----:B------:R-:W-:Y:S06]  /*63d0*/  @P1 BRA `(.L_x_111) ;  /* 0x00000000000c1947 */ /* 0x000fec0003800000 */
[----:B------:R-:W-:Y:S04]  /*63e0*/  SHF.L.U32 R3, R101, 0x1f, RZ ;  /* 0x0000001f65037819 */ /* 0x000fe800000006ff */
[----:B------:R-:W1:Y:S02]  /*63f0*/  SYNCS.PHASECHK.TRANS64.TRYWAIT P1, [UR48+0x40], R3 ;  /* 0x00004003ff0075a7 */ /* 0x000e640008021130 */
[----:B-1----:R-:W-:Y:S05]  /*6400*/  @!P1 BRA `(.L_x_112) ;  /* 0x0000003c00b09947 */ /* 0x002fea0003800000 */
.L_x_111:
[----:B------:R-:W-:Y:S05]  /*6410*/  BSYNC B0 ;  /* 0x0000000000007941 */ /* 0x000fea0003800000 */
.L_x_110:
[----:B------:R-:W-:Y:S01]  /*6420*/  ISETP.NE.AND P1, PT, R62, RZ, PT ;  /* 0x000000ff3e00720c */ /* 0x000fe20003f25270 */
[----:B------:R-:W-:Y:S11]  /*6430*/  HFMA2 R60, -RZ, RZ, 0, 5.9604644775390625e-08 ;  /* 0x00000001ff3c7431 */ /* 0x000ff600000001ff */
[----:B------:R-:W-:Y:S01]  /*6440*/  @!UPT UIADD3 URZ, UPT, UPT, URZ, URZ, URZ ;  /* 0x000000fffffff290 */ /* 0x000fe2000fffe0ff */
[----:B------:R3:W1:Y:S04]  /*6450*/  @P1 LDS.128 R56, [R104] ;  /* 0x0000000068381984 */ /* 0x0006680000000c00 */
[----:B------:R3:W1:Y:S04]  /*6460*/  @P1 LDS.128 R64, [R103+0x10] ;  /* 0x0000100067401984 */ /* 0x0006680000000c00 */
[----:B------:R3:W1:Y:S04]  /*6470*/  @P1 LDS.128 R72, [R102+0x20] ;  /* 0x0000200066481984 */ /* 0x0006680000000c00 */
[----:B------:R3:W1:Y:S02]  /*6480*/  @P1 LDS.128 R80, [R110+0x30] ;  /* 0x000030006e501984 */ /* 0x0006640000000c00 */
.L_x_109:
[----:B------:R-:W-:Y:S05]  /*6490*/  BSYNC B1 ;  /* 0x0000000000017941 */ /* 0x000fea0003800000 */
.L_x_108:
[----:B-1----:R-:W-:Y:S04]  /*64a0*/  SHF.R.U32.HI R2, RZ, 0x15, R48 ;  /* 0x00000015ff027819 */ /* 0x002fe80000011630 */
[----:B------:R-:W-:Y:S01]  /*64b0*/  LOP3.LUT P1, RZ, R2, 0x3, R96, 0x48, !PT ;  /* 0x0000000302ff7812 */ /* 0x000fe20007824860 */
[----:B------:R-:W-:Y:S01]  /*64c0*/  @!UPT UIADD3 URZ, UPT, UPT, URZ, URZ, URZ ;  /* 0x000000fffffff290 */ /* 0x000fe2000fffe0ff */
[----:B----4-:R-:W-:Y:S11]  /*64d0*/  @P0 BRA `(.L_x_113) ;  /* 0x0000000000080947 */ /* 0x010ff60003800000 */
[----:B------:R-:W1:Y:S02]  /*64e0*/  SYNCS.PHASECHK.TRANS64.TRYWAIT P0, [R112+URZ+0xb0], R0 ;  /* 0x0000b000700075a7 */ /* 0x000e6400080011ff */
[----:B-1----:R-:W-:Y:S05]  /*64f0*/  @!P0 BRA `(.L_x_114) ;  /* 0x0000003c008c8947 */ /* 0x002fea0003800000 */
.L_x_113:
[----:B------:R-:W-:Y:S05]  /*6500*/  @!P1 BRA `(.L_x_115) ;  /* 0x0000000000409947 */ /* 0x000fea0003800000 */
[----:B------:R-:W4:Y:S01]  /*6510*/  LDCU.64 UR8, c[0x4][0x70] ;  /* 0x01000e00ff0877ac */ /* 0x000f220008000a00 */
[----:B------:R-:W-:Y:S01]  /*6520*/  MOV R3, 0x0 ;  /* 0x0000000000037802 */ /* 0x000fe20000000f00 */
[----:B------:R-:W-:Y:S02]  /*6530*/  HFMA2 R12, -RZ, RZ, 0, 5.9604644775390625e-08 ;  /* 0x00000001ff0c7431 */ /* 0x000fe400000001ff */
[----:B------:R-:W-:Y:S02]  /*6540*/  IMAD.MOV.U32 R8, RZ, RZ, 0x192 ;  /* 0x00000192ff087424 */ /* 0x000fe400078e00ff */
[----:B------:R-:W-:Y:S01]  /*6550*/  IMAD.MOV.U32 R13, RZ, RZ, RZ ;  /* 0x000000ffff0d7224 */ /* 0x000fe200078e00ff */
[----:B------:R-:W5:Y:S01]  /*6560*/  LDCU.64 UR6, c[0x4][0x78] ;  /* 0x01000f00ff0677ac */ /* 0x000f620008000a00 */
[----:B------:R-:W1:Y:S01]  /*6570*/  LDC.64 R2, c[0x4][R3] ;  /* 0x0100000003027b82 */ /* 0x000e620000000a00 */
[----:B------:R-:W2:Y:S01]  /*6580*/  LDCU.64 UR4, c[0x4][0x10] ;  /* 0x01000200ff0477ac */ /* 0x000ea20008000a00 */
[----:B----4-:R-:W-:Y:S01]  /*6590*/  MOV R5, UR9 ;  /* 0x0000000900057c02 */ /* 0x010fe20008000f00 */
[----:B------:R-:W-:Y:S01]  /*65a0*/  IMAD.U32 R4, RZ, RZ, UR8 ;  /* 0x00000008ff047e24 */ /* 0x000fe2000f8e00ff */
[----:B-----5:R-:W-:Y:S01]  /*65b0*/  MOV R7, UR7 ;  /* 0x0000000700077c02 */ /* 0x020fe20008000f00 */
[----:B------:R-:W-:Y:S01]  /*65c0*/  IMAD.U32 R6, RZ, RZ, UR6 ;  /* 0x00000006ff067e24 */ /* 0x000fe2000f8e00ff */
[----:B--2---:R-:W-:Y:S01]  /*65d0*/  MOV R11, UR5 ;  /* 0x00000005000b7c02 */ /* 0x004fe20008000f00 */
[----:B------:R-:W-:Y:S02]  /*65e0*/  IMAD.U32 R10, RZ, RZ, UR4 ;  /* 0x00000004ff0a7e24 */ /* 0x000fe4000f8e00ff */
[----:B------:R-:W-:Y:S07]  /*65f0*/  LEPC R20, `(.L_x_115) ;  /* 0x000000001014794e */ /* 0x000fee0000000000 */
[----:B-1-3--:R-:W-:Y:S05]  /*6600*/  CALL.ABS.NOINC R2 ;  /* 0x0000000002007343 */ /* 0x00afea0003c00000 */
.L_x_115:
[----:B------:R-:W-:Y:S05]  /*6610*/  WARPSYNC.ALL ;  /* 0x0000000000007948 */ /* 0x000fea0003800000 */
[----:B------:R-:W-:Y:S01]  /*6620*/  R2UR UR4, R48 ;  /* 0x00000000300472ca */ /* 0x000fe200000e0000 */
[--C-:B------:R-:W-:Y:S01]  /*6630*/  HADD2.F32 R50, -RZ, R56.reuse.H0_H0 ;  /* 0x20000038ff327230 */ /* 0x100fe20000004100 */
[----:B------:R-:W-:Y:S01]  /*6640*/  ISETP.NE.AND P0, PT, R106, RZ, PT ;  /* 0x000000ff6a00720c */ /* 0x000fe20003f05270 */
[----:B------:R-:W-:Y:S01]  /*6650*/  HADD2.F32 R51, -RZ, R56.H1_H1 ;  /* 0x30000038ff337230 */ /* 0x000fe20000004100 */
[----:B------:R-:W-:Y:S01]  /*6660*/  BSSY.RECONVERGENT B0, `(.L_x_116) ;  /* 0x0000086000007945 */ /* 0x000fe20003800200 */
[--C-:B------:R-:W-:Y:S08]  /*6670*/  HADD2.F32 R52, -RZ, R57.reuse.H0_H0 ;  /* 0x20000039ff347230 */ /* 0x100ff00000004100 */
[----:B------:R-:W1:Y:S02]  /*6680*/  LDTM.x32 R4, tmem[UR4] ;  /* 0x00000004000479ee */ /* 0x000e6400082c0000 */
[C---:B-12---:R-:W-:Y:S01]  /*6690*/  FMUL R0, R47.reuse, R4 ;  /* 0x000000042f007220 */ /* 0x046fe20000400000 */
[C---:B------:R-:W-:Y:S01]  /*66a0*/  FMUL R2, R47.reuse, R5 ;  /* 0x000000052f027220 */ /* 0x040fe20000400000 */
[C---:B------:R-:W-:Y:S01]  /*66b0*/  FMUL R4, R47.reuse, R8 ;  /* 0x000000082f047220 */ /* 0x040fe20000400000 */
[----:B------:R-:W-:Y:S01]  /*66c0*/  FMUL R3, R47, R6 ;  /* 0x000000062f037220 */ /* 0x000fe20000400000 */
[C---:B------:R-:W-:Y:S01]  /*66d0*/  FFMA R0, R49.reuse, R50, R0 ;  /* 0x0000003231007223 */ /* 0x040fe20000000000 */
[----:B------:R-:W-:Y:S01]  /*66e0*/  FFMA R2, R49, R51, R2 ;  /* 0x0000003331027223 */ /* 0x000fe20000000002 */
[C---:B------:R-:W-:Y:S01]  /*66f0*/  FMUL R5, R47.reuse, R9 ;  /* 0x000000092f057220 */ /* 0x040fe20000400000 */
        /* <DEDUP_REMOVED lines=16> */
[----:B------:R-:W-:Y:S02]  /*6800*/  HADD2.F32 R32, -RZ, R57.H1_H1 ;  /* 0x30000039ff207230 */ /* 0x000fe40000004100 */
[C---:B------:R-:W-:Y:S01]  /*6810*/  FMUL R26, R47.reuse, R30 ;  /* 0x0000001e2f1a7220 */ /* 0x040fe20000400000 */
[----:B------:R-:W-:Y:S01]  /*6820*/  FMUL R29, R47, R33 ;  /* 0x000000212f1d7220 */ /* 0x000fe20000400000 */
[--C-:B------:R-:W-:Y:S02]  /*6830*/  HADD2.F32 R33, -RZ, R58.reuse.H0_H0 ;  /* 0x2000003aff217230 */ /* 0x100fe40000004100 */
[----:B------:R-:W-:Y:S01]  /*6840*/  FFMA R3, R49, R52, R3 ;  /* 0x0000003431037223 */ /* 0x000fe20000000003 */
[C---:B------:R-:W-:Y:S01]  /*6850*/  FMUL R7, R47.reuse, R7 ;  /* 0x000000072f077220 */ /* 0x040fe20000400000 */
[----:B------:R-:W-:Y:S01]  /*6860*/  FMUL R30, R47, R34 ;  /* 0x000000222f1e7220 */ /* 0x000fe20000400000 */
[----:B------:R-:W-:Y:S01]  /*6870*/  HADD2.F32 R34, -RZ, R58.H1_H1 ;  /* 0x3000003aff227230 */ /* 0x000fe20000004100 */
[----:B------:R-:W-:Y:S01]  /*6880*/  F2FP.F16.F32.PACK_AB R52, R2, R0 ;  /* 0x000000000234723e */ /* 0x000fe200000000ff */
[--C-:B------:R-:W-:Y:S02]  /*6890*/  HADD2.F32 R0, -RZ, R59.reuse.H0_H0 ;  /* 0x2000003bff007230 */ /* 0x100fe40000004100 */
[C---:B------:R-:W-:Y:S01]  /*68a0*/  FFMA R7, R49.reuse, R32, R7 ;  /* 0x0000002031077223 */ /* 0x040fe20000000007 */
[----:B------:R-:W-:Y:S02]  /*68b0*/  HADD2.F32 R2, -RZ, R59.H1_H1 ;  /* 0x3000003bff027230 */ /* 0x000fe40000004100 */
[C---:B------:R-:W-:Y:S01]  /*68c0*/  FFMA R4, R49.reuse, R33, R4 ;  /* 0x0000002131047223 */ /* 0x040fe20000000004 */
[C---:B------:R-:W-:Y:S01]  /*68d0*/  FFMA R5, R49.reuse, R34, R5 ;  /* 0x0000002231057223 */ /* 0x040fe20000000005 */
[----:B------:R-:W-:Y:S01]  /*68e0*/  FFMA R6, R49, R0, R6 ;  /* 0x0000000031067223 */ /* 0x000fe20000000006 */
[--C-:B------:R-:W-:Y:S02]  /*68f0*/  HADD2.F32 R0, -RZ, R64.reuse.H0_H0 ;  /* 0x20000040ff007230 */ /* 0x100fe40000004100 */
[----:B------:R-:W-:Y:S01]  /*6900*/  FMUL R11, R47, R11 ;  /* 0x0000000b2f0b7220 */ /* 0x000fe20000400000 */
[----:B------:R-:W-:Y:S01]  /*6910*/  F2FP.F16.F32.PACK_AB R53, R7, R3 ;  /* 0x000000030735723e */ /* 0x000fe200000000ff */
[--C-:B------:R-:W-:Y:S02]  /*6920*/  HADD2.F32 R3, -RZ, R65.reuse.H0_H0 ;  /* 0x20000041ff037230 */ /* 0x100fe40000004100 */
[----:B------:R-:W-:Y:S01]  /*6930*/  FMUL R15, R47, R15 ;  /* 0x0000000f2f0f7220 */ /* 0x000fe20000400000 */
[C---:B------:R-:W-:Y:S01]  /*6940*/  FFMA R11, R49.reuse, R2, R11 ;  /* 0x00000002310b7223 */ /* 0x040fe2000000000b */
[----:B------:R-:W-:Y:S02]  /*6950*/  HADD2.F32 R2, -RZ, R64.H1_H1 ;  /* 0x30000040ff027230 */ /* 0x000fe40000004100 */
[----:B------:R-:W-:Y:S01]  /*6960*/  FFMA R8, R49, R0, R8 ;  /* 0x0000000031087223 */ /* 0x000fe20000000008 */
[----:B------:R-:W-:Y:S02]  /*6970*/  HADD2.F32 R0, -RZ, R65.H1_H1 ;  /* 0x30000041ff007230 */ /* 0x000fe40000004100 */
[C---:B------:R-:W-:Y:S01]  /*6980*/  FMUL R19, R47.reuse, R19 ;  /* 0x000000132f137220 */ /* 0x040fe20000400000 */
[----:B------:R-:W-:Y:S01]  /*6990*/  FMUL R23, R47, R23 ;  /* 0x000000172f177220 */ /* 0x000fe20000400000 */
[C---:B------:R-:W-:Y:S01]  /*69a0*/  FFMA R9, R49.reuse, R2, R9 ;  /* 0x0000000231097223 */ /* 0x040fe20000000009 */
[C---:B------:R-:W-:Y:S01]  /*69b0*/  FFMA R10, R49.reuse, R3, R10 ;  /* 0x00000003310a7223 */ /* 0x040fe2000000000a */
[----:B------:R-:W-:Y:S01]  /*69c0*/  FFMA R15, R49, R0, R15 ;  /* 0x00000000310f7223 */ /* 0x000fe2000000000f */
[--C-:B------:R-:W-:Y:S02]  /*69d0*/  HADD2.F32 R2, -RZ, R66.reuse.H0_H0 ;  /* 0x20000042ff027230 */ /* 0x100fe40000004100 */
[----:B------:R-:W-:Y:S01]  /*69e0*/  FMUL R27, R47, R27 ;  /* 0x0000001b2f1b7220 */ /* 0x000fe20000400000 */
[----:B------:R-:W-:Y:S01]  /*69f0*/  HADD2.F32 R0, -RZ, R66.H1_H1 ;  /* 0x30000042ff007230 */ /* 0x000fe20000004100 */
[----:B------:R-:W-:Y:S01]  /*6a00*/  F2FP.F16.F32.PACK_AB R54, R5, R4 ;  /* 0x000000040536723e */ /* 0x000fe200000000ff */
[--C-:B------:R-:W-:Y:S02]  /*6a10*/  HADD2.F32 R3, -RZ, R67.reuse.H0_H0 ;  /* 0x20000043ff037230 */ /* 0x100fe40000004100 */
[C---:B------:R-:W-:Y:S01]  /*6a20*/  FFMA R12, R49.reuse, R2, R12 ;  /* 0x00000002310c7223 */ /* 0x040fe2000000000c */
[--C-:B------:R-:W-:Y:S02]  /*6a30*/  HADD2.F32 R2, -RZ, R72.reuse.H0_H0 ;  /* 0x20000048ff027230 */ /* 0x100fe40000004100 */
[C---:B------:R-:W-:Y:S01]  /*6a40*/  FFMA R13, R49.reuse, R0, R13 ;  /* 0x00000000310d7223 */ /* 0x040fe2000000000d */
[----:B------:R-:W-:Y:S02]  /*6a50*/  HADD2.F32 R0, -RZ, R67.H1_H1 ;  /* 0x30000043ff007230 */ /* 0x000fe40000004100 */
[----:B------:R-:W-:Y:S01]  /*6a60*/  FFMA R14, R49, R3, R14 ;  /* 0x00000003310e7223 */ /* 0x000fe2000000000e */
[----:B------:R-:W-:Y:S01]  /*6a70*/  HADD2.F32 R3, -RZ, R72.H1_H1 ;  /* 0x30000048ff037230 */ /* 0x000fe20000004100 */
[----:B------:R-:W-:Y:S01]  /*6a80*/  F2FP.F16.F32.PACK_AB R55, R11, R6 ;  /* 0x000000060b37723e */ /* 0x000fe200000000ff */
[----:B------:R-:W-:Y:S01]  /*6a90*/  FMUL R31, R47, R31 ;  /* 0x0000001f2f1f7220 */ /* 0x000fe20000400000 */
[C---:B------:R-:W-:Y:S01]  /*6aa0*/  FFMA R19, R49.reuse, R0, R19 ;  /* 0x0000000031137223 */ /* 0x040fe20000000013 */
[--C-:B------:R-:W-:Y:S02]  /*6ab0*/  HADD2.F32 R0, -RZ, R73.reuse.H0_H0 ;  /* 0x20000049ff007230 */ /* 0x100fe40000004100 */
[C---:B------:R-:W-:Y:S01]  /*6ac0*/  FFMA R16, R49.reuse, R2, R16 ;  /* 0x0000000231107223 */ /* 0x040fe20000000010 */
[----:B------:R1:W-:Y:S01]  /*6ad0*/  STS.128 [R104], R52 ;  /* 0x0000003468007388 */ /* 0x0003e20000000c00 */
[C---:B------:R-:W-:Y:S01]  /*6ae0*/  FFMA R17, R49.reuse, R3, R17 ;  /* 0x0000000331117223 */ /* 0x040fe20000000011 */
[----:B------:R-:W-:Y:S02]  /*6af0*/  HADD2.F32 R2, -RZ, R73.H1_H1 ;  /* 0x30000049ff027230 */ /* 0x000fe40000004100 */
[----:B------:R-:W-:Y:S01]  /*6b00*/  FFMA R18, R49, R0, R18 ;  /* 0x0000000031127223 */ /* 0x000fe20000000012 */
[--C-:B------:R-:W-:Y:S01]  /*6b10*/  HADD2.F32 R0, -RZ, R74.reuse.H0_H0 ;  /* 0x2000004aff007230 */ /* 0x100fe20000004100 */
[----:B------:R-:W-:Y:S01]  /*6b20*/  F2FP.F16.F32.PACK_AB R8, R9, R8 ;  /* 0x000000080908723e */ /* 0x000fe200000000ff */
[--C-:B------:R-:W-:Y:S02]  /*6b30*/  HADD2.F32 R3, -RZ, R75.reuse.H0_H0 ;  /* 0x2000004bff037230 */ /* 0x100fe40000004100 */
[C---:B------:R-:W-:Y:S01]  /*6b40*/  FFMA R23, R49.reuse, R2, R23 ;  /* 0x0000000231177223 */ /* 0x040fe20000000017 */
[----:B------:R-:W-:Y:S02]  /*6b50*/  HADD2.F32 R2, -RZ, R74.H1_H1 ;  /* 0x3000004aff027230 */ /* 0x000fe40000004100 */
[----:B------:R-:W-:Y:S01]  /*6b60*/  FFMA R20, R49, R0, R20 ;  /* 0x0000000031147223 */ /* 0x000fe20000000014 */
[----:B------:R-:W-:Y:S01]  /*6b70*/  HADD2.F32 R0, -RZ, R75.H1_H1 ;  /* 0x3000004bff007230 */ /* 0x000fe20000004100 */
[----:B------:R-:W-:Y:S01]  /*6b80*/  F2FP.F16.F32.PACK_AB R9, R15, R10 ;  /* 0x0000000a0f09723e */ /* 0x000fe200000000ff */
[----:B------:R-:W-:Y:S02]  /*6b90*/  HADD2.F32 R4, -RZ, R83.H0_H0 ;  /* 0x20000053ff047230 */ /* 0x000fe40000004100 */
[C---:B------:R-:W-:Y:S01]  /*6ba0*/  FFMA R21, R49.reuse, R2, R21 ;  /* 0x0000000231157223 */ /* 0x040fe20000000015 */
[C---:B------:R-:W-:Y:S01]  /*6bb0*/  FFMA R22, R49.reuse, R3, R22 ;  /* 0x0000000331167223 */ /* 0x040fe20000000016 */
[----:B------:R-:W-:Y:S01]  /*6bc0*/  FFMA R27, R49, R0, R27 ;  /* 0x00000000311b7223 */ /* 0x000fe2000000001b */
[--C-:B------:R-:W-:Y:S01]  /*6bd0*/  HADD2.F32 R2, -RZ, R80.reuse.H0_H0 ;  /* 0x20000050ff027230 */ /* 0x100fe20000004100 */
[----:B------:R-:W-:Y:S01]  /*6be0*/  F2FP.F16.F32.PACK_AB R10, R13, R12 ;  /* 0x0000000c0d0a723e */ /* 0x000fe200000000ff */
[----:B------:R-:W-:Y:S01]  /*6bf0*/  HADD2.F32 R0, -RZ, R80.H1_H1 ;  /* 0x30000050ff007230 */ /* 0x000fe20000004100 */
[----:B------:R-:W-:Y:S01]  /*6c00*/  F2FP.F16.F32.PACK_AB R11, R19, R14 ;  /* 0x0000000e130b723e */ /* 0x000fe200000000ff */
[--C-:B------:R-:W-:Y:S02]  /*6c10*/  HADD2.F32 R3, -RZ, R81.reuse.H0_H0 ;  /* 0x20000051ff037230 */ /* 0x100fe40000004100 */
[C---:B------:R-:W-:Y:S01]  /*6c20*/  FFMA R24, R49.reuse, R2, R24 ;  /* 0x0000000231187223 */ /* 0x040fe20000000018 */
[--C-:B------:R-:W-:Y:S02]  /*6c30*/  HADD2.F32 R2, -RZ, R82.reuse.H0_H0 ;  /* 0x20000052ff027230 */ /* 0x100fe40000004100 */
[C---:B------:R-:W-:Y:S01]  /*6c40*/  FFMA R25, R49.reuse, R0, R25 ;  /* 0x0000000031197223 */ /* 0x040fe20000000019 */
[----:B------:R1:W-:Y:S01]  /*6c50*/  STS.128 [R103+0x10], R8 ;  /* 0x0000100867007388 */ /* 0x0003e20000000c00 */
[----:B------:R-:W-:Y:S02]  /*6c60*/  HADD2.F32 R0, -RZ, R81.H1_H1 ;  /* 0x30000051ff007230 */ /* 0x000fe40000004100 */
[----:B------:R-:W-:Y:S01]  /*6c70*/  FFMA R26, R49, R3, R26 ;  /* 0x00000003311a7223 */ /* 0x000fe2000000001a */
[----:B------:R-:W-:Y:S01]  /*6c80*/  HADD2.F32 R3, -RZ, R82.H1_H1 ;  /* 0x30000052ff037230 */ /* 0x000fe20000004100 */
[----:B------:R-:W-:Y:S01]  /*6c90*/  F2FP.F16.F32.PACK_AB R16, R17, R16 ;  /* 0x000000101110723e */ /* 0x000fe200000000ff */
[----:B------:R-:W-:Y:S01]  /*6ca0*/  HADD2.F32 R5, -RZ, R83.H1_H1 ;  /* 0x30000053ff057230 */ /* 0x000fe20000004100 */
[----:B------:R-:W-:Y:S01]  /*6cb0*/  F2FP.F16.F32.PACK_AB R17, R23, R18 ;  /* 0x000000121711723e */ /* 0x000fe200000000ff */
[----:B------:R-:W-:Y:S01]  /*6cc0*/  FFMA R31, R49, R0, R31 ;  /* 0x00000000311f7223 */ /* 0x000fe2000000001f */
[----:B------:R-:W-:Y:S01]  /*6cd0*/  FMUL R35, R47, R35 ;  /* 0x000000232f237220 */ /* 0x000fe20000400000 */
[----:B------:R-:W-:Y:S01]  /*6ce0*/  F2FP.F16.F32.PACK_AB R18, R21, R20 ;  /* 0x000000141512723e */ /* 0x000fe200000000ff */
[----:B------:R-:W-:Y:S01]  /*6cf0*/  FFMA R28, R49, R2, R28 ;  /* 0x00000002311c7223 */ /* 0x000fe2000000001c */
[----:B------:R-:W-:Y:S01]  /*6d00*/  F2FP.F16.F32.PACK_AB R19, R27, R22 ;  /* 0x000000161b13723e */ /* 0x000fe200000000ff */
[C---:B------:R-:W-:Y:S01]  /*6d10*/  FFMA R29, R49.reuse, R3, R29 ;  /* 0x00000003311d7223 */ /* 0x040fe2000000001d */
[C---:B------:R-:W-:Y:S01]  /*6d20*/  FFMA R30, R49.reuse, R4, R30 ;  /* 0x00000004311e7223 */ /* 0x040fe2000000001e */
[----:B------:R-:W-:Y:S01]  /*6d30*/  FFMA R35, R49, R5, R35 ;  /* 0x0000000531237223 */ /* 0x000fe20000000023 */
[----:B------:R-:W-:Y:S01]  /*6d40*/  F2FP.F16.F32.PACK_AB R24, R25, R24 ;  /* 0x000000181918723e */ /* 0x000fe200000000ff */
[----:B------:R1:W-:Y:S01]  /*6d50*/  STS.128 [R102+0x20], R16 ;  /* 0x0000201066007388 */ /* 0x0003e20000000c00 */
[----:B------:R-:W-:Y:S02]  /*6d60*/  F2FP.F16.F32.PACK_AB R25, R31, R26 ;  /* 0x0000001a1f19723e */ /* 0x000fe400000000ff */
[----:B------:R-:W-:Y:S02]  /*6d70*/  F2FP.F16.F32.PACK_AB R26, R29, R28 ;  /* 0x0000001c1d1a723e */ /* 0x000fe400000000ff */
[----:B------:R-:W-:Y:S05]  /*6d80*/  F2FP.F16.F32.PACK_AB R27, R35, R30 ;  /* 0x0000001e231b723e */ /* 0x000fea00000000ff */
[----:B------:R1:W-:Y:S01]  /*6d90*/  STS.128 [R110+0x30], R24 ;  /* 0x000030186e007388 */ /* 0x0003e20000000c00 */
[----:B------:R-:W-:Y:S01]  /*6da0*/  @!PT LDS RZ, [RZ] ;  /* 0x00000000fffff984 */ /* 0x000fe20000000800 */
[----:B------:R-:W-:Y:S01]  /*6db0*/  @!PT LDS RZ, [RZ] ;  /* 0x00000000fffff984 */ /* 0x000fe20000000800 */
[----:B------:R-:W-:Y:S01]  /*6dc0*/  @!PT LDS RZ, [RZ] ;  /* 0x00000000fffff984 */ /* 0x000fe20000000800 */
[----:B------:R-:W-:Y:S01]  /*6dd0*/  @!PT LDS RZ, [RZ] ;  /* 0x00000000fffff984 */ /* 0x000fe20000000800 */
[----:B------:R2:W-:Y:S07]  /*6de0*/  MEMBAR.ALL.CTA ;  /* 0x0000000000007992 */ /* 0x0005ee0000008000 */
[----:B--2---:R-:W2:Y:S02]  /*6df0*/  FENCE.VIEW.ASYNC.S ;  /* 0x00000000000073c6 */ /* 0x004ea40000000000 */
[----:B--2---:R-:W-:Y:S06]  /*6e00*/  BAR.SYNC.DEFER_BLOCKING 0x1, 0x80 ;  /* 0x0042000000007b1d */ /* 0x004fec0000010000 */
[----:B------:R-:W-:Y:S05]  /*6e10*/  @P0 BRA `(.L_x_117) ;  /* 0x0000000000280947 */ /* 0x000fea0003800000 */
[----:B------:R-:W-:Y:S02]  /*6e20*/  UIADD3 UR4, UPT, UPT, UR48, 0x200, URZ ;  /* 0x0000020030047890 */ /* 0x000fe4000fffe0ff */
[----:B------:R-:W-:Y:S01]  /*6e30*/  UIADD3 UR6, UP0, UPT, UR52, 0x680, URZ ;  /* 0x0000068034067890 */ /* 0x000fe2000ff1e0ff */
[----:B------:R-:W-:Y:S03]  /*6e40*/  UMOV UR43, UR36 ;  /* 0x00000024002b7c82 */ /* 0x000fe60008000000 */
[----:B------:R-:W-:Y:S01]  /*6e50*/  MOV R97, UR4 ;  /* 0x0000000400617c02 */ /* 0x000fe20008000f00 */
[----:B------:R-:W-:Y:S03]  /*6e60*/  UIADD3.X UR7, UPT, UPT, URZ, UR53, URZ, UP0, !UPT ;  /* 0x00000035ff077290 */ /* 0x000fe600087fe4ff */
[----:B------:R-:W-:Y:S11]  /*6e70*/  R2UR UR40, R97 ;  /* 0x00000000612872ca */ /* 0x000ff600000e0000 */
[----:B------:R-:W-:Y:S02]  /*6e80*/  @!UPT UIADD3 URZ, UPT, UPT, URZ, URZ, URZ ;  /* 0x000000fffffff290 */ /* 0x000fe4000fffe0ff */
[----:B------:R2:W-:Y:S01]  /*6e90*/  UTMASTG.3D [UR40], [UR6] ;  /* 0x00000028060073b5 */ /* 0x0005e20008010000 */
[----:B------:R0:W-:Y:S01]  /*6ea0*/  UTMACMDFLUSH ;  /* 0x00000000000079b7 */ /* 0x0001e20000000000 */
[----:B--2---:R-:W-:Y:S04]  /*6eb0*/  DEPBAR.LE SB0, 0x1 ;  /* 0x000080400000791a */ /* 0x004fe80000000000 */
.L_x_117:
[----:B------:R-:W-:Y:S05]  /*6ec0*/  BSYNC.RECONVERGENT B0 ;  /* 0x0000000000007941 */ /* 0x000fea0003800200 */
.L_x_116:
[----:B------:R-:W-:Y:S01]  /*6ed0*/  BAR.SYNC.DEFER_BLOCKING 0x1, 0x80 ;  /* 0x0042000000007b1d */ /* 0x000fe20000010000 */
[----:B------:R-:W-:Y:S01]  /*6ee0*/  ISETP.NE.AND P1, PT, R111, RZ, PT ;  /* 0x000000ff6f00720c */ /* 0x000fe20003f25270 */
[----:B------:R-:W-:Y:S01]  /*6ef0*/  UISETP.NE.AND UP0, UPT, UR49, URZ, UPT ;  /* 0x000000ff3100728c */ /* 0x000fe2000bf05270 */
[----:B------:R-:W-:Y:S11]  /*6f00*/  LEA R2, R60, UR48, 0x3 ;  /* 0x000000303c027c11 */ /* 0x000ff6000f8e18ff */
[----:B------:R-:W-:Y:S01]  /*6f10*/  @P1 SHF.L.U32 R3, R101, 0x1f, RZ ;  /* 0x0000001f65031819 */ /* 0x000fe200000006ff */
[----:B------:R-:W-:Y:S06]  /*6f20*/  BRA.U !UP0, `(.L_x_118) ;  /* 0x0000000108247547 */ /* 0x000fec000b800000 */
[----:B------:R-:W-:Y:S01]  /*6f30*/  IMAD.U32 R4, RZ, RZ, UR51 ;  /* 0x00000033ff047e24 */ /* 0x000fe2000f8e00ff */
[----:B------:R-:W-:Y:S01]  /*6f40*/  MOV R0, UR37 ;  /* 0x0000002500007c02 */ /* 0x000fe20008000f00 */
[----:B------:R-:W-:Y:S03]  /*6f50*/  UIADD3 UR51, UPT, UPT, UR51, 0x1, URZ ;  /* 0x0000000133337890 */ /* 0x000fe6000fffe0ff */
[----:B------:R-:W-:Y:S01]  /*6f60*/  @P1 LEA R4, R4, UR48, 0x3 ;  /* 0x0000003004041c11 */ /* 0x000fe2000f8e18ff */
[----:B------:R-:W-:Y:S04]  /*6f70*/  UISETP.NE.AND UP0, UPT, UR51, 0x4, UPT ;  /* 0x000000043300788c */ /* 0x000fe8000bf05270 */
[----:B------:R-:W-:Y:S01]  /*6f80*/  @P1 VIADD R4, R4, 0x60 ;  /* 0x0000006004041836 */ /* 0x000fe20000000000 */
[----:B------:R-:W-:Y:S04]  /*6f90*/  USEL UR51, UR51, URZ, UP0 ;  /* 0x000000ff33337287 */ /* 0x000fe80008000000 */
[----:B------:R-:W-:Y:S04]  /*6fa0*/  @P1 PRMT R0, R0, 0x654, R4 ;  /* 0x0000065400001816 */ /* 0x000fe80000000004 */
[----:B------:R2:W-:Y:S04]  /*6fb0*/  @P1 SYNCS.ARRIVE.TRANS64.RED.A1T0 RZ, [R0+URZ], RZ ;  /* 0x000000ff00ff19a7 */ /* 0x0005e800081004ff */
.L_x_118:
[----:B------:R-:W4:Y:S01]  /*6fc0*/  @P1 SYNCS.PHASECHK.TRANS64.TRYWAIT P0, [R2+URZ+0x40], R3 ;  /* 0x00004003020015a7 */ /* 0x000f2200080011ff */
[----:B------:R-:W-:Y:S01]  /*6fd0*/  BSSY B1, `(.L_x_119) ;  /* 0x0000016000017945 */ /* 0x000fe20003800000 */
[----:B----4-:R-:W-:Y:S03]  /*6fe0*/  @P1 SEL R61, RZ, 0x1, !P0 ;  /* 0x00000001ff3d1807 */ /* 0x010fe60004000000 */
[----:B------:R-:W-:Y:S05]  /*6ff0*/  @!P1 BRA `(.L_x_120) ;  /* 0x00000000004c9947 */ /* 0x000fea0003800000 */
[----:B------:R-:W-:Y:S01]  /*7000*/  ISETP.NE.AND P0, PT, R61, RZ, PT ;  /* 0x000000ff3d00720c */ /* 0x000fe20003f05270 */
[----:B------:R-:W-:Y:S01]  /*7010*/  BSSY B0, `(.L_x_121) ;  /* 0x000000b000007945 */ /* 0x000fe20003800000 */
[----:B------:R-:W-:Y:S11]  /*7020*/  ISETP.NE.AND P1, PT, R62, RZ, PT ;  /* 0x000000ff3e00720c */ /* 0x000ff60003f25270 */
[----:B------:R-:W-:Y:S02]  /*7030*/  @!UPT UIADD3 URZ, UPT, UPT, URZ, URZ, URZ ;  /* 0x000000fffffff290 */ /* 0x000fe4000fffe0ff */
[C---:B------:R-:W-:Y:S01]  /*7040*/  @P1 IMAD R6, R60.reuse, 0x2000, R104 ;  /* 0x000020003c061824 */ /* 0x040fe200078e0268 */
[C---:B------:R-:W-:Y:S01]  /*7050*/  @P1 LEA R4, R60.reuse, R102, 0xd ;  /* 0x000000663c041211 */ /* 0x040fe200078e68ff */
[C---:B------:R-:W-:Y:S02]  /*7060*/  @P1 IMAD R5, R60.reuse, 0x2000, R103 ;  /* 0x000020003c051824 */ /* 0x040fe400078e0267 */
[----:B------:R-:W-:Y:S01]  /*7070*/  @P1 IMAD R3, R60, 0x2000, R110 ;  /* 0x000020003c031824 */ /* 0x000fe200078e026e */
[----:B------:R-:W-:Y:S06]  /*7080*/  @P0 BRA `(.L_x_122) ;  /* 0x00000000000c0947 */ /* 0x000fec0003800000 */
[----:B--2---:R-:W-:Y:S04]  /*7090*/  SHF.L.U32 R0, R101, 0x1f, RZ ;  /* 0x0000001f65007819 */ /* 0x004fe800000006ff */
[----:B------:R-:W2:Y:S02]  /*70a0*/  SYNCS.PHASECHK.TRANS64.TRYWAIT P0, [R2+URZ+0x40], R0 ;  /* 0x00004000020075a7 */ /* 0x000ea400080011ff */
[----:B--2---:R-:W-:Y:S05]  /*70b0*/  @!P0 BRA `(.L_x_123) ;  /* 0x0000003000b08947 */ /* 0x004fea0003800000 */
.L_x_122:
[----:B------:R-:W-:Y:S05]  /*70c0*/  BSYNC B0 ;  /* 0x0000000000007941 */ /* 0x000fea0003800000 */
.L_x_121:
[----:B------:R-:W-:Y:S02]  /*70d0*/  ISETP.NE.AND P0, PT, R62, RZ, PT ;  /* 0x000000ff3e00720c */ /* 0x000fe40003f05270 */
[----:B------:R-:W-:Y:S11]  /*70e0*/  IADD3 R60, PT, PT, R60, 0x1, RZ ;  /* 0x000000013c3c7810 */ /* 0x000ff60007ffe0ff */
[----:B------:R4:W1:Y:S04]  /*70f0*/  @P0 LDS.128 R56, [R6] ;  /* 0x0000000006380984 */ /* 0x0008680000000c00 */
[----:B------:R4:W1:Y:S04]  /*7100*/  @P0 LDS.128 R64, [R5+0x10] ;  /* 0x0000100005400984 */ /* 0x0008680000000c00 */
[----:B------:R4:W1:Y:S04]  /*7110*/  @P0 LDS.128 R72, [R4+0x20] ;  /* 0x0000200004480984 */ /* 0x0008680000000c00 */
[----:B------:R4:W1:Y:S02]  /*7120*/  @P0 LDS.128 R80, [R3+0x30] ;  /* 0x0000300003500984 */ /* 0x0008640000000c00 */
.L_x_120:
[----:B------:R-:W-:Y:S05]  /*7130*/  BSYNC B1 ;  /* 0x0000000000017941 */ /* 0x000fea0003800000 */
.L_x_119:
[----:B--2---:R-:W-:Y:S05]  /*7140*/  VIADD R0, R48, 0x20 ;  /* 0x0000002030007836 */ /* 0x004fea0000000000 */
[----:B------:R-:W-:Y:S04]  /*7150*/  SHF.R.U32.HI R0, RZ, 0x15, R0 ;  /* 0x00000015ff007819 */ /* 0x000fe80000011600 */
[----:B------:R-:W-:Y:S11]  /*7160*/  LOP3.LUT P0, RZ, R0, 0x3, R96, 0x48, !PT ;  /* 0x0000000300ff7812 */ /* 0x000ff60007804860 */
[----:B------:R-:W-:Y:S02]  /*7170*/  @!UPT UIADD3 URZ, UPT, UPT, URZ, URZ, URZ ;  /* 0x000000fffffff290 */ /* 0x000fe4000fffe0ff */
[----:B------:R-:W-:Y:S05]  /*7180*/  @!P0 BRA `(.L_x_124) ;  /* 0x0000000000408947 */ /* 0x000fea0003800000 */
[----:B------:R-:W2:Y:S01]  /*7190*/  LDCU.64 UR8, c[0x4][0x70] ;  /* 0x01000e00ff0877ac */ /* 0x000ea20008000a00 */
[----:B----4-:R-:W-:Y:S01]  /*71a0*/  MOV R3, 0x0 ;  /* 0x0000000000037802 */ /* 0x010fe20000000f00 */
[----:B------:R-:W-:Y:S02]  /*71b0*/  HFMA2 R12, -RZ, RZ, 0, 5.9604644775390625e-08 ;  /* 0x00000001ff0c7431 */ /* 0x000fe400000001ff */
[----:B-1----:R-:W-:Y:S02]  /*71c0*/  IMAD.MOV.U32 R8, RZ, RZ, 0x192 ;  /* 0x00000192ff087424 */ /* 0x002fe400078e00ff */
[----:B------:R-:W-:Y:S01]  /*71d0*/  IMAD.MOV.U32 R13, RZ, RZ, RZ ;  /* 0x000000ffff0d7224 */ /* 0x000fe200078e00ff */
[----:B------:R-:W1:Y:S01]  /*71e0*/  LDCU.64 UR6, c[0x4][0x78] ;  /* 0x01000f00ff0677ac */ /* 0x000e620008000a00 */
[----:B------:R-:W4:Y:S01]  /*71f0*/  LDC.64 R2, c[0x4][R3] ;  /* 0x0100000003027b82 */ /* 0x000f220000000a00 */
[----:B------:R-:W5:Y:S01]  /*7200*/  LDCU.64 UR4, c[0x4][0x10] ;  /* 0x01000200ff0477ac */ /* 0x000f620008000a00 */
[----:B--2---:R-:W-:Y:S01]  /*7210*/  MOV R5, UR9 ;  /* 0x0000000900057c02 */ /* 0x004fe20008000f00 */
[----:B------:R-:W-:Y:S01]  /*7220*/  IMAD.U32 R4, RZ, RZ, UR8 ;  /* 0x00000008ff047e24 */ /* 0x000fe2000f8e00ff */
[----:B-1----:R-:W-:Y:S01]  /*7230*/  MOV R7, UR7 ;  /* 0x0000000700077c02 */ /* 0x002fe20008000f00 */
[----:B------:R-:W-:Y:S01]  /*7240*/  IMAD.U32 R6, RZ, RZ, UR6 ;  /* 0x00000006ff067e24 */ /* 0x000fe2000f8e00ff */
[----:B-----5:R-:W-:Y:S01]  /*7250*/  MOV R11, UR5 ;  /* 0x00000005000b7c02 */ /* 0x020fe20008000f00 */
[----:B------:R-:W-:Y:S02]  /*7260*/  IMAD.U32 R10, RZ, RZ, UR4 ;  /* 0x00000004ff0a7e24 */ /* 0x000fe4000f8e00ff */
[----:B------:R-:W-:Y:S07]  /*7270*/  LEPC R20, `(.L_x_124) ;  /* 0x000000001014794e */ /* 0x000fee0000000000 */
[----:B---34-:R-:W-:Y:S05]  /*7280*/  CALL.ABS.NOINC R2 ;  /* 0x0000000002007343 */ /* 0x018fea0003c00000 */
.L_x_124:
[----:B------:R-:W-:Y:S05]  /*7290*/  WARPSYNC.ALL ;  /* 0x0000000000007948 */ /* 0x000fea0003800000 */
[----:B------:R-:W-:Y:S01]  /*72a0*/  R2UR UR4, R48 ;  /* 0x00000000300472ca */ /* 0x000fe200000e0000 */
[--C-:B-1--4-:R-:W-:Y:S01]  /*72b0*/  HADD2.F32 R3, -RZ, R56.reuse.H0_H0 ;  /* 0x20000038ff037230 */ /* 0x112fe20000004100 */
[----:B------:R-:W-:Y:S01]  /*72c0*/  ISETP.NE.AND P6, PT, R111, RZ, PT ;  /* 0x000000ff6f00720c */ /* 0x000fe20003fc5270 */
[--C-:B------:R-:W-:Y:S01]  /*72d0*/  HADD2.F32 R51, -RZ, R57.reuse.H1_H1 ;  /* 0x30000039ff337230 */ /* 0x100fe20000004100 */
[----:B------:R-:W-:Y:S01]  /*72e0*/  MOV R50, UR51 ;  /* 0x0000003300327c02 */ /* 0x000fe20008000f00 */
[----:B------:R-:W-:Y:S01]  /*72f0*/  BSSY.RECONVERGENT B0, `(.L_x_125) ;  /* 0x000008c000007945 */ /* 0x000fe20003800200 */
[----:B------:R-:W-:Y:S02]  /*7300*/  MOV R63, UR37 ;  /* 0x00000025003f7c02 */ /* 0x000fe40008000f00 */
[----:B------:R-:W-:Y:S05]  /*7310*/  ISETP.NE.AND P0, PT, R106, RZ, PT ;  /* 0x000000ff6a00720c */ /* 0x000fea0003f05270 */
[----:B------:R-:W1:Y:S02]  /*7320*/  LDTM.x32 R4, tmem[UR4+0x20] ;  /* 0x00002004000479ee */ /* 0x000e6400082c0000 */
[----:B------:R-:W-:Y:S04]  /*7330*/  @P6 LEA R50, R50, UR48, 0x3 ;  /* 0x0000003032326c11 */ /* 0x000fe8000f8e18ff */
[----:B------:R-:W-:Y:S04]  /*7340*/  @P6 IADD3 R50, PT, PT, R50, 0x60, RZ ;  /* 0x0000006032326810 */ /* 0x000fe80007ffe0ff */
[----:B------:R-:W-:Y:S01]  /*7350*/  @P6 PRMT R63, R63, 0x654, R50 ;  /* 0x000006543f3f6816 */ /* 0x000fe20000000032 */
[----:B------:R-:W-:Y:S02]  /*7360*/  HADD2.F32 R50, -RZ, R57.H0_H0 ;  /* 0x20000039ff327230 */ /* 0x000fe40000004100 */
[C---:B-1----:R-:W-:Y:S01]  /*7370*/  FMUL R0, R47.reuse, R4 ;  /* 0x000000042f007220 */ /* 0x042fe20000400000 */
[----:B------:R-:W-:Y:S02]  /*7380*/  HADD2.F32 R4, -RZ, R56.H1_H1 ;  /* 0x30000038ff047230 */ /* 0x000fe40000004100 */
[C---:B------:R-:W-:Y:S01]  /*7390*/  FMUL R2, R47.reuse, R5 ;  /* 0x000000052f027220 */ /* 0x040fe20000400000 */
[----:B------:R-:W-:Y:S01]  /*73a0*/  FMUL R7, R47, R7 ;  /* 0x000000072f077220 */ /* 0x000fe20000400000 */
[----:B------:R-:W-:Y:S01]  /*73b0*/  FFMA R0, R49, R3, R0 ;  /* 0x0000000331007223 */ /* 0x000fe20000000000 */
[----:B------:R-:W-:Y:S01]  /*73c0*/  FMUL R3, R47, R6 ;  /* 0x000000062f037220 */ /* 0x000fe20000400000 */
[----:B------:R-:W-:Y:S01]  /*73d0*/  FFMA R2, R49, R4, R2 ;  /* 0x0000000431027223 */ /* 0x000fe20000000002 */
[C---:B------:R-:W-:Y:S01]  /*73e0*/  FMUL R4, R47.reuse, R8 ;  /* 0x000000082f047220 */ /* 0x040fe20000400000 */
[----:B------:R-:W-:Y:S01]  /*73f0*/  FMUL R8, R47, R12 ;  /* 0x0000000c2f087220 */ /* 0x000fe20000400000 */
[----:B------:R-:W-:Y:S01]  /*7400*/  FFMA R3, R49, R50, R3 ;  /* 0x0000003231037223 */ /* 0x000fe20000000003 */
[C---:B------:R-:W-:Y:S01]  /*7410*/  FMUL R12, R47.reuse, R16 ;  /* 0x000000102f0c7220 */ /* 0x040fe20000400000 */
[C---:B------:R-:W-:Y:S01]  /*7420*/  FMUL R16, R47.reuse, R20 ;  /* 0x000000142f107220 */ /* 0x040fe20000400000 */
[C---:B------:R-:W-:Y:S01]  /*7430*/  FMUL R20, R47.reuse, R24 ;  /* 0x000000182f147220 */ /* 0x040fe20000400000 */
[C---:B------:R-:W-:Y:S01]  /*7440*/  FMUL R24, R47.reuse, R28 ;  /* 0x0000001c2f187220 */ /* 0x040fe20000400000 */
[C---:B------:R-:W-:Y:S01]  /*7450*/  FMUL R28, R47.reuse, R32 ;  /* 0x000000202f1c7220 */ /* 0x040fe20000400000 */
[--C-:B------:R-:W-:Y:S01]  /*7460*/  HADD2.F32 R32, -RZ, R58.reuse.H0_H0 ;  /* 0x2000003aff207230 */ /* 0x100fe20000004100 */
[----:B------:R-:W-:Y:S01]  /*7470*/  F2FP.F16.F32.PACK_AB R52, R2, R0 ;  /* 0x000000000234723e */ /* 0x000fe200000000ff */
[----:B------:R-:W-:Y:S02]  /*7480*/  HADD2.F32 R0, -RZ, R58.H1_H1 ;  /* 0x3000003aff007230 */ /* 0x000fe40000004100 */
[----:B------:R-:W-:Y:S01]  /*7490*/  FMUL R5, R47, R9 ;  /* 0x000000092f057220 */ /* 0x000fe20000400000 */
[--C-:B------:R-:W-:Y:S02]  /*74a0*/  HADD2.F32 R2, -RZ, R59.reuse.H0_H0 ;  /* 0x2000003bff027230 */ /* 0x100fe40000004100 */
[C---:B------:R-:W-:Y:S01]  /*74b0*/  FFMA R7, R49.reuse, R51, R7 ;  /* 0x0000003331077223 */ /* 0x040fe20000000007 */
[C---:B------:R-:W-:Y:S01]  /*74c0*/  FFMA R4, R49.reuse, R32, R4 ;  /* 0x0000002031047223 */ /* 0x040fe20000000004 */
[----:B------:R-:W-:Y:S02]  /*74d0*/  HADD2.F32 R32, -RZ, R59.H1_H1 ;  /* 0x3000003bff207230 */ /* 0x000fe40000004100 */
[----:B------:R-:W-:Y:S01]  /*74e0*/  FFMA R5, R49, R0, R5 ;  /* 0x0000000031057223 */ /* 0x000fe20000000005 */
[--C-:B------:R-:W-:Y:S01]  /*74f0*/  HADD2.F32 R0, -RZ, R64.reuse.H0_H0 ;  /* 0x20000040ff007230 */ /* 0x100fe20000004100 */
[----:B------:R-:W-:Y:S01]  /*7500*/  F2FP.F16.F32.PACK_AB R53, R7, R3 ;  /* 0x000000030735723e */ /* 0x000fe200000000ff */
[----:B------:R-:W-:Y:S01]  /*7510*/  FMUL R6, R47, R10 ;  /* 0x0000000a2f067220 */ /* 0x000fe20000400000 */
[--C-:B------:R-:W-:Y:S01]  /*7520*/  HADD2.F32 R3, -RZ, R65.reuse.H0_H0 ;  /* 0x20000041ff037230 */ /* 0x100fe20000004100 */
[----:B------:R-:W-:Y:S01]  /*7530*/  F2FP.F16.F32.PACK_AB R54, R5, R4 ;  /* 0x000000040536723e */ /* 0x000fe200000000ff */
[----:B------:R-:W-:Y:S01]  /*7540*/  FMUL R11, R47, R11 ;  /* 0x0000000b2f0b7220 */ /* 0x000fe20000400000 */
[----:B------:R-:W-:Y:S01]  /*7550*/  FFMA R6, R49, R2, R6 ;  /* 0x0000000231067223 */ /* 0x000fe20000000006 */
[----:B------:R-:W-:Y:S02]  /*7560*/  HADD2.F32 R2, -RZ, R64.H1_H1 ;  /* 0x30000040ff027230 */ /* 0x000fe40000004100 */
[----:B------:R-:W-:Y:S01]  /*7570*/  FMUL R9, R47, R13 ;  /* 0x0000000d2f097220 */ /* 0x000fe20000400000 */
[C---:B------:R-:W-:Y:S01]  /*7580*/  FFMA R11, R49.reuse, R32, R11 ;  /* 0x00000020310b7223 */ /* 0x040fe2000000000b */
[----:B------:R-:W-:Y:S01]  /*7590*/  FFMA R8, R49, R0, R8 ;  /* 0x0000000031087223 */ /* 0x000fe20000000008 */
[C---:B------:R-:W-:Y:S01]  /*75a0*/  FMUL R10, R47.reuse, R14 ;  /* 0x0000000e2f0a7220 */ /* 0x040fe20000400000 */
[----:B------:R-:W-:Y:S02]  /*75b0*/  HADD2.F32 R0, -RZ, R65.H1_H1 ;  /* 0x30000041ff007230 */ /* 0x000fe40000004100 */
[----:B------:R-:W-:Y:S01]  /*75c0*/  FMUL R15, R47, R15 ;  /* 0x0000000f2f0f7220 */ /* 0x000fe20000400000 */
[C---:B------:R-:W-:Y:S01]  /*75d0*/  FFMA R9, R49.reuse, R2, R9 ;  /* 0x0000000231097223 */ /* 0x040fe20000000009 */
[C---:B------:R-:W-:Y:S01]  /*75e0*/  FFMA R10, R49.reuse, R3, R10 ;  /* 0x00000003310a7223 */ /* 0x040fe2000000000a */
[--C-:B------:R-:W-:Y:S02]  /*75f0*/  HADD2.F32 R2, -RZ, R66.reuse.H0_H0 ;  /* 0x20000042ff027230 */ /* 0x100fe40000004100 */
[----:B------:R-:W-:Y:S01]  /*7600*/  FFMA R15, R49, R0, R15 ;  /* 0x00000000310f7223 */ /* 0x000fe2000000000f */
[----:B------:R-:W-:Y:S02]  /*7610*/  HADD2.F32 R3, -RZ, R66.H1_H1 ;  /* 0x30000042ff037230 */ /* 0x000fe40000004100 */
[C---:B------:R-:W-:Y:S01]  /*7620*/  FMUL R13, R47.reuse, R17 ;  /* 0x000000112f0d7220 */ /* 0x040fe20000400000 */
[--C-:B------:R-:W-:Y:S02]  /*7630*/  HADD2.F32 R0, -RZ, R67.reuse.H0_H0 ;  /* 0x20000043ff007230 */ /* 0x100fe40000004100 */
[----:B------:R-:W-:Y:S01]  /*7640*/  FMUL R14, R47, R18 ;  /* 0x000000122f0e7220 */ /* 0x000fe20000400000 */
[C---:B------:R-:W-:Y:S01]  /*7650*/  FFMA R12, R49.reuse, R2, R12 ;  /* 0x00000002310c7223 */ /* 0x040fe2000000000c */
[C---:B------:R-:W-:Y:S01]  /*7660*/  FFMA R13, R49.reuse, R3, R13 ;  /* 0x00000003310d7223 */ /* 0x040fe2000000000d */
[----:B------:R-:W-:Y:S02]  /*7670*/  HADD2.F32 R2, -RZ, R67.H1_H1 ;  /* 0x30000043ff027230 */ /* 0x000fe40000004100 */
[----:B------:R-:W-:Y:S01]  /*7680*/  FFMA R14, R49, R0, R14 ;  /* 0x00000000310e7223 */ /* 0x000fe2000000000e */
[C---:B------:R-:W-:Y:S01]  /*7690*/  FMUL R19, R47.reuse, R19 ;  /* 0x000000132f137220 */ /* 0x040fe20000400000 */
[--C-:B------:R-:W-:Y:S02]  /*76a0*/  HADD2.F32 R0, -RZ, R72.reuse.H0_H0 ;  /* 0x20000048ff007230 */ /* 0x100fe40000004100 */
[----:B------:R-:W-:Y:S01]  /*76b0*/  FMUL R17, R47, R21 ;  /* 0x000000152f117220 */ /* 0x000fe20000400000 */
[--C-:B------:R-:W-:Y:S02]  /*76c0*/  HADD2.F32 R3, -RZ, R73.reuse.H0_H0 ;  /* 0x20000049ff037230 */ /* 0x100fe40000004100 */
[C---:B------:R-:W-:Y:S01]  /*76d0*/  FFMA R19, R49.reuse, R2, R19 ;  /* 0x0000000231137223 */ /* 0x040fe20000000013 */
[----:B------:R-:W-:Y:S02]  /*76e0*/  HADD2.F32 R2, -RZ, R72.H1_H1 ;  /* 0x30000048ff027230 */ /* 0x000fe40000004100 */
        /* <DEDUP_REMOVED lines=9> */
[----:B------:R-:W-:Y:S01]  /*7780*/  FMUL R21, R47, R25 ;  /* 0x000000192f157220 */ /* 0x000fe20000400000 */
[----:B------:R-:W-:Y:S01]  /*7790*/  F2FP.F16.F32.PACK_AB R55, R11, R6 ;  /* 0x000000060b37723e */ /* 0x000fe200000000ff */
[--C-:B------:R-:W-:Y:S02]  /*77a0*/  HADD2.F32 R3, -RZ, R75.reuse.H0_H0 ;  /* 0x2000004bff037230 */ /* 0x100fe40000004100 */
[----:B------:R-:W-:Y:S01]  /*77b0*/  FMUL R22, R47, R26 ;  /* 0x0000001a2f167220 */ /* 0x000fe20000400000 */
[C---:B------:R-:W-:Y:S01]  /*77c0*/  FFMA R20, R49.reuse, R2, R20 ;  /* 0x0000000231147223 */ /* 0x040fe20000000014 */
[C---:B------:R-:W-:Y:S01]  /*77d0*/  FFMA R21, R49.reuse, R0, R21 ;  /* 0x0000000031157223 */ /* 0x040fe20000000015 */
[----:B------:R1:W-:Y:S01]  /*77e0*/  STS.128 [R104+0x2000], R52 ;  /* 0x0020003468007388 */ /* 0x0003e20000000c00 */
[----:B------:R-:W-:Y:S02]  /*77f0*/  HADD2.F32 R0, -RZ, R75.H1_H1 ;  /* 0x3000004bff007230 */ /* 0x000fe40000004100 */
[----:B------:R-:W-:Y:S01]  /*7800*/  FFMA R22, R49, R3, R22 ;  /* 0x0000000331167223 */ /* 0x000fe20000000016 */
[----:B------:R-:W-:Y:S01]  /*7810*/  FMUL R27, R47, R27 ;  /* 0x0000001b2f1b7220 */ /* 0x000fe20000400000 */
[--C-:B------:R-:W-:Y:S01]  /*7820*/  HADD2.F32 R2, -RZ, R80.reuse.H0_H0 ;  /* 0x20000050ff027230 */ /* 0x100fe20000004100 */
[----:B------:R-:W-:Y:S01]  /*7830*/  F2FP.F16.F32.PACK_AB R8, R9, R8 ;  /* 0x000000080908723e */ /* 0x000fe200000000ff */
[----:B------:R-:W-:Y:S01]  /*7840*/  HADD2.F32 R3, -RZ, R80.H1_H1 ;  /* 0x30000050ff037230 */ /* 0x000fe20000004100 */
[----:B------:R-:W-:Y:S01]  /*7850*/  F2FP.F16.F32.PACK_AB R9, R15, R10 ;  /* 0x0000000a0f09723e */ /* 0x000fe200000000ff */
[----:B------:R-:W-:Y:S01]  /*7860*/  FMUL R25, R47, R29 ;  /* 0x0000001d2f197220 */ /* 0x000fe20000400000 */
[--C-:B------:R-:W-:Y:S01]  /*7870*/  HADD2.F32 R4, -RZ, R81.reuse.H0_H0 ;  /* 0x20000051ff047230 */ /* 0x100fe20000004100 */
[----:B------:R-:W-:Y:S01]  /*7880*/  F2FP.F16.F32.PACK_AB R10, R13, R12 ;  /* 0x0000000c0d0a723e */ /* 0x000fe200000000ff */
[----:B------:R-:W-:Y:S01]  /*7890*/  FMUL R26, R47, R30 ;  /* 0x0000001e2f1a7220 */ /* 0x000fe20000400000 */
[----:B------:R-:W-:Y:S01]  /*78a0*/  F2FP.F16.F32.PACK_AB R11, R19, R14 ;  /* 0x0000000e130b723e */ /* 0x000fe200000000ff */
[C---:B------:R-:W-:Y:S01]  /*78b0*/  FFMA R27, R49.reuse, R0, R27 ;  /* 0x00000000311b7223 */ /* 0x040fe2000000001b */
[C---:B------:R-:W-:Y:S01]  /*78c0*/  FFMA R24, R49.reuse, R2, R24 ;  /* 0x0000000231187223 */ /* 0x040fe20000000018 */
[----:B------:R-:W-:Y:S02]  /*78d0*/  HADD2.F32 R0, -RZ, R81.H1_H1 ;  /* 0x30000051ff007230 */ /* 0x000fe40000004100 */
[----:B------:R-:W-:Y:S01]  /*78e0*/  FFMA R25, R49, R3, R25 ;  /* 0x0000000331197223 */ /* 0x000fe20000000019 */
[----:B------:R1:W-:Y:S01]  /*78f0*/  STS.128 [R103+0x2010], R8 ;  /* 0x0020100867007388 */ /* 0x0003e20000000c00 */
[----:B------:R-:W-:Y:S01]  /*7900*/  FMUL R31, R47, R31 ;  /* 0x0000001f2f1f7220 */ /* 0x000fe20000400000 */
[--C-:B------:R-:W-:Y:S02]  /*7910*/  HADD2.F32 R2, -RZ, R82.reuse.H0_H0 ;  /* 0x20000052ff027230 */ /* 0x100fe40000004100 */
[----:B------:R-:W-:Y:S01]  /*7920*/  FFMA R26, R49, R4, R26 ;  /* 0x00000004311a7223 */ /* 0x000fe2000000001a */
[----:B------:R-:W-:Y:S02]  /*7930*/  HADD2.F32 R3, -RZ, R82.H1_H1 ;  /* 0x30000052ff037230 */ /* 0x000fe40000004100 */
[----:B------:R-:W-:Y:S01]  /*7940*/  FMUL R29, R47, R33 ;  /* 0x000000212f1d7220 */ /* 0x000fe20000400000 */
[--C-:B------:R-:W-:Y:S01]  /*7950*/  HADD2.F32 R4, -RZ, R83.reuse.H0_H0 ;  /* 0x20000053ff047230 */ /* 0x100fe20000004100 */
[----:B------:R-:W-:Y:S01]  /*7960*/  F2FP.F16.F32.PACK_AB R16, R17, R16 ;  /* 0x000000101110723e */ /* 0x000fe200000000ff */
[----:B------:R-:W-:Y:S01]  /*7970*/  FMUL R30, R47, R34 ;  /* 0x000000222f1e7220 */ /* 0x000fe20000400000 */
        /* <DEDUP_REMOVED lines=14> */
[----:B------:R-:W-:Y:S02]  /*7a60*/  F2FP.F16.F32.PACK_AB R27, R35, R30 ;  /* 0x0000001e231b723e */ /* 0x000fe400000000ff */
[----:B------:R-:W-:Y:S02]  /*7a70*/  LEA R0, R60, UR48, 0x3 ;  /* 0x000000303c007c11 */ /* 0x000fe4000f8e18ff */
[----:B------:R-:W-:Y:S01]  /*7a80*/  @P6 SHF.L.U32 R2, R101, 0x1f, RZ ;  /* 0x0000001f65026819 */ /* 0x000fe200000006ff */
        /* <DEDUP_REMOVED lines=9> */
[----:B------:R-:W-:Y:S02]  /*7b20*/  UIADD3 UR8, UP0, UPT, UR52, 0x680, URZ ;  /* 0x0000068034087890 */ /* 0x000fe4000ff1e0ff */
[----:B------:R-:W-:Y:S02]  /*7b30*/  UIADD3 UR5, UPT, UPT, UR41, 0x20, URZ ;  /* 0x0000002029057890 */ /* 0x000fe4000fffe0ff */
[----:B------:R-:W-:Y:S02]  /*7b40*/  UIADD3 UR4, UPT, UPT, UR48, 0x2200, URZ ;  /* 0x0000220030047890 */ /* 0x000fe4000fffe0ff */
[----:B------:R-:W-:Y:S01]  /*7b50*/  UIADD3.X UR9, UPT, UPT, URZ, UR53, URZ, UP0, !UPT ;  /* 0x00000035ff097290 */ /* 0x000fe200087fe4ff */
[----:B------:R-:W-:Y:S01]  /*7b60*/  UMOV UR6, UR42 ;  /* 0x0000002a00067c82 */ /* 0x000fe20008000000 */
[----:B------:R-:W-:Y:S07]  /*7b70*/  UMOV UR7, UR36 ;  /* 0x0000002400077c82 */ /* 0x000fee0008000000 */
[----:B------:R2:W-:Y:S01]  /*7b80*/  UTMASTG.3D [UR4], [UR8] ;  /* 0x00000004080073b5 */ /* 0x0005e20008010000 */
[----:B------:R0:W-:Y:S01]  /*7b90*/  UTMACMDFLUSH ;  /* 0x00000000000079b7 */ /* 0x0001e20000000000 */
[----:B--2---:R-:W-:Y:S04]  /*7ba0*/  DEPBAR.LE SB0, 0x1 ;  /* 0x000080400000791a */ /* 0x004fe80000000000 */
.L_x_126:
[----:B------:R-:W-:Y:S05]  /*7bb0*/  BSYNC.RECONVERGENT B0 ;  /* 0x0000000000007941 */ /* 0x000fea0003800200 */
.L_x_125:
[----:B------:R-:W-:Y:S01]  /*7bc0*/  BAR.SYNC.DEFER_BLOCKING 0x1, 0x80 ;  /* 0x0042000000007b1d */ /* 0x000fe20000010000 */
[----:B------:R-:W-:Y:S04]  /*7bd0*/  UIADD3 UR40, UPT, UPT, UR51, 0x1, URZ ;  /* 0x0000000133287890 */ /* 0x000fe8000fffe0ff */
[----:B------:R-:W-:Y:S04]  /*7be0*/  UISETP.NE.AND UP0, UPT, UR40, 0x4, UPT ;  /* 0x000000042800788c */ /* 0x000fe8000bf05270 */
[----:B------:R-:W-:Y:S01]  /*7bf0*/  USEL UR40, UR40, URZ, UP0 ;  /* 0x000000ff28287287 */ /* 0x000fe20008000000 */
[----:B------:R2:W-:Y:S01]  /*7c00*/  @P6 SYNCS.ARRIVE.TRANS64.RED.A1T0 RZ, [R63+URZ], RZ ;  /* 0x000000ff3fff69a7 */ /* 0x0005e200081004ff */
[----:B------:R-:W-:Y:S01]  /*7c10*/  BSSY B1, `(.L_x_127) ;  /* 0x0000017000017945 */ /* 0x000fe20003800000 */
[----:B------:R-:W4:Y:S02]  /*7c20*/  @P6 SYNCS.PHASECHK.TRANS64.TRYWAIT P0, [R0+URZ+0x40], R2 ;  /* 0x00004002000065a7 */ /* 0x000f2400080011ff */
[----:B----4-:R-:W-:Y:S01]  /*7c30*/  @P6 SEL R61, RZ, 0x1, !P0 ;  /* 0x00000001ff3d6807 */ /* 0x010fe20004000000 */
[----:B--2---:R-:W-:Y:S06]  /*7c40*/  @!P6 BRA `(.L_x_128) ;  /* 0x00000000004ce947 */ /* 0x004fec0003800000 */
        /* <DEDUP_REMOVED lines=9> */
[----:B------:R-:W-:Y:S04]  /*7ce0*/  SHF.L.U32 R6, R101, 0x1f, RZ ;  /* 0x0000001f65067819 */ /* 0x000fe800000006ff */
[----:B------:R-:W2:Y:S02]  /*7cf0*/  SYNCS.PHASECHK.TRANS64.TRYWAIT P0, [R0+URZ+0x40], R6 ;  /* 0x00004006000075a7 */ /* 0x000ea400080011ff */
[----:B--2---:R-:W-:Y:S05]  /*7d00*/  @!P0 BRA `(.L_x_131) ;  /* 0x0000002400b08947 */ /* 0x004fea0003800000 */
.L_x_130:
[----:B------:R-:W-:Y:S05]  /*7d10*/  BSYNC B0 ;  /* 0x0000000000007941 */ /* 0x000fea0003800000 */
.L_x_129:
[----:B------:R-:W-:Y:S02]  /*7d20*/  ISETP.NE.AND P0, PT, R62, RZ, PT ;  /* 0x000000ff3e00720c */ /* 0x000fe40003f05270 */
[----:B------:R-:W-:Y:S11]  /*7d30*/  IADD3 R60, PT, PT, R60, 0x1, RZ ;  /* 0x000000013c3c7810 */ /* 0x000ff60007ffe0ff */
[----:B------:R4:W1:Y:S04]  /*7d40*/  @P0 LDS.128 R56, [R5] ;  /* 0x0000000005380984 */ /* 0x0008680000000c00 */
[----:B------:R4:W1:Y:S04]  /*7d50*/  @P0 LDS.128 R64, [R4+0x10] ;  /* 0x0000100004400984 */ /* 0x0008680000000c00 */
[----:B------:R4:W1:Y:S04]  /*7d60*/  @P0 LDS.128 R72, [R3+0x20] ;  /* 0x0000200003480984 */ /* 0x0008680000000c00 */
[----:B------:R4:W1:Y:S02]  /*7d70*/  @P0 LDS.128 R80, [R2+0x30] ;  /* 0x0000300002500984 */ /* 0x0008640000000c00 */
.L_x_128:
[----:B------:R-:W-:Y:S05]  /*7d80*/  BSYNC B1 ;  /* 0x0000000000017941 */ /* 0x000fea0003800000 */
.L_x_127:
        /* <DEDUP_REMOVED lines=21> */
.L_x_132:
        /* <DEDUP_REMOVED lines=146> */
.L_x_134:
[----:B------:R-:W-:Y:S05]  /*8800*/  BSYNC.RECONVERGENT B0 ;  /* 0x0000000000007941 */ /* 0x000fea0003800200 */
.L_x_133:
        /* <DEDUP_REMOVED lines=21> */
.L_x_138:
[----:B------:R-:W-:Y:S05]  /*8960*/  BSYNC B0 ;  /* 0x0000000000007941 */ /* 0x000fea0003800000 */
.L_x_137:
[----:B------:R-:W-:Y:S11]  /*8970*/  ISETP.NE.AND P0, PT, R62, RZ, PT ;  /* 0x000000ff3e00720c */ /* 0x000ff60003f05270 */
[----:B------:R-:W-:Y:S02]  /*8980*/  @!UPT UIADD3 URZ, UPT, UPT, URZ, URZ, URZ ;  /* 0x000000fffffff290 */ /* 0x000fe4000fffe0ff */
[----:B------:R4:W1:Y:S04]  /*8990*/  @P0 LDS.128 R56, [R4] ;  /* 0x0000000004380984 */ /* 0x0008680000000c00 */
[----:B------:R4:W1:Y:S04]  /*89a0*/  @P0 LDS.128 R64, [R3+0x10] ;  /* 0x0000100003400984 */ /* 0x0008680000000c00 */
[----:B------:R4:W1:Y:S04]  /*89b0*/  @P0 LDS.128 R72, [R2+0x20] ;  /* 0x0000200002480984 */ /* 0x0008680000000c00 */
[----:B------:R4:W1:Y:S02]  /*89c0*/  @P0 LDS.128 R80, [R60+0x30] ;  /* 0x000030003c500984 */ /* 0x0008640000000c00 */
.L_x_136:
[----:B------:R-:W-:Y:S05]  /*89d0*/  BSYNC B1 ;  /* 0x0000000000017941 */ /* 0x000fea0003800000 */
.L_x_135:
        /* <DEDUP_REMOVED lines=21> */
.L_x_140:
[----:B------:R-:W-:Y:S01]  /*8b30*/  ISETP.NE.AND P0, PT, R106, RZ, PT ;  /* 0x000000ff6a00720c */ /* 0x000fe20003f05270 */
[----:B------:R-:W-:Y:S05]  /*8b40*/  WARPSYNC.ALL ;  /* 0x0000000000007948 */ /* 0x000fea0003800000 */
[----:B------:R-:W-:Y:S01]  /*8b50*/  R2UR UR4, R48 ;  /* 0x00000000300472ca */ /* 0x000fe200000e0000 */
[--C-:B-1----:R-:W-:Y:S01]  /*8b60*/  HADD2.F32 R48, -RZ, R56.reuse.H0_H0 ;  /* 0x20000038ff307230 */ /* 0x102fe20000004100 */
[----:B------:R-:W-:Y:S01]  /*8b70*/  IADD3 R112, PT, PT, R112, 0xd0, RZ ;  /* 0x000000d070707810 */ /* 0x000fe20007ffe0ff */
[----:B------:R-:W-:Y:S01]  /*8b80*/  HADD2.F32 R50, -RZ, R56.H1_H1 ;  /* 0x30000038ff327230 */ /* 0x000fe20000004100 */
[----:B------:R-:W-:Y:S01]  /*8b90*/  BSSY.RECONVERGENT B0, `(.L_x_141) ;  /* 0x0000088000007945 */ /* 0x000fe20003800200 */
[--C-:B------:R-:W-:Y:S01]  /*8ba0*/  HADD2.F32 R51, -RZ, R57.reuse.H0_H0 ;  /* 0x20000039ff337230 */ /* 0x100fe20000004100 */
[----:B------:R-:W-:Y:S01]  /*8bb0*/  LOP3.LUT R112, R112, 0xfefffff8, RZ, 0xc0, !PT ;  /* 0xfefffff870707812 */ /* 0x000fe200078ec0ff */
[----:B------:R-:W-:Y:S02]  /*8bc0*/  HADD2.F32 R52, -RZ, R57.H1_H1 ;  /* 0x30000039ff347230 */ /* 0x000fe40000004100 */
[--C-:B------:R-:W-:Y:S02]  /*8bd0*/  HADD2.F32 R53, -RZ, R58.reuse.H0_H0 ;  /* 0x2000003aff357230 */ /* 0x100fe40000004100 */
[----:B------:R-:W-:Y:S02]  /*8be0*/  HADD2.F32 R54, -RZ, R58.H1_H1 ;  /* 0x3000003aff367230 */ /* 0x000fe40000004100 */
[----:B----4-:R-:W1:Y:S01]  /*8bf0*/  LDTM.x32 R4, tmem[UR4+0x60] ;  /* 0x00006004000479ee */ /* 0x010e6200082c0000 */
[----:B------:R-:W-:Y:S01]  /*8c00*/  NOP ;  /* 0x0000000000007918 */ /* 0x000fe20000000000 */
[----:B-1----:R1:W-:Y:S01]  /*8c10*/  SYNCS.ARRIVE.TRANS64.RED.A1T0 RZ, [R112+URZ], RZ ;  /* 0x000000ff70ff79a7 */ /* 0x0023e200081004ff */
[--C-:B------:R-:W-:Y:S02]  /*8c20*/  HADD2.F32 R55, -RZ, R59.reuse.H0_H0 ;  /* 0x2000003bff377230 */ /* 0x100fe40000004100 */
[----:B------:R-:W-:Y:S02]  /*8c30*/  HADD2.F32 R56, -RZ, R59.H1_H1 ;  /* 0x3000003bff387230 */ /* 0x000fe40000004100 */
        /* <DEDUP_REMOVED lines=9> */
[C---:B------:R-:W-:Y:S01]  /*8cd0*/  FMUL R4, R47.reuse, R4 ;  /* 0x000000042f047220 */ /* 0x040fe20000400000 */
[C---:B------:R-:W-:Y:S01]  /*8ce0*/  FMUL R5, R47.reuse, R5 ;  /* 0x000000052f057220 */ /* 0x040fe20000400000 */
[C---:B------:R-:W-:Y:S01]  /*8cf0*/  FMUL R6, R47.reuse, R6 ;  /* 0x000000062f067220 */ /* 0x040fe20000400000 */
[----:B------:R-:W-:Y:S01]  /*8d00*/  FMUL R7, R47, R7 ;  /* 0x000000072f077220 */ /* 0x000fe20000400000 */
[C---:B------:R-:W-:Y:S01]  /*8d10*/  FFMA R4, R49.reuse, R48, R4 ;  /* 0x0000003031047223 */ /* 0x040fe20000000004 */
[C---:B------:R-:W-:Y:S01]  /*8d20*/  FFMA R5, R49.reuse, R50, R5 ;  /* 0x0000003231057223 */ /* 0x040fe20000000005 */
[C---:B------:R-:W-:Y:S01]  /*8d30*/  FFMA R6, R49.reuse, R51, R6 ;  /* 0x0000003331067223 */ /* 0x040fe20000000006 */
[----:B------:R-:W-:Y:S01]  /*8d40*/  FFMA R7, R49, R52, R7 ;  /* 0x0000003431077223 */ /* 0x000fe20000000007 */
[C---:B------:R-:W-:Y:S01]  /*8d50*/  FMUL R8, R47.reuse, R8 ;  /* 0x000000082f087220 */ /* 0x040fe20000400000 */
[----:B------:R-:W-:Y:S01]  /*8d60*/  FMUL R9, R47, R9 ;  /* 0x000000092f097220 */ /* 0x000fe20000400000 */
[----:B------:R-:W-:Y:S01]  /*8d70*/  F2FP.F16.F32.PACK_AB R4, R5, R4 ;  /* 0x000000040504723e */ /* 0x000fe200000000ff */
[----:B------:R-:W-:Y:S01]  /*8d80*/  FMUL R10, R47, R10 ;  /* 0x0000000a2f0a7220 */ /* 0x000fe20000400000 */
[----:B------:R-:W-:Y:S01]  /*8d90*/  F2FP.F16.F32.PACK_AB R5, R7, R6 ;  /* 0x000000060705723e */ /* 0x000fe200000000ff */
[C---:B------:R-:W-:Y:S01]  /*8da0*/  FFMA R8, R49.reuse, R53, R8 ;  /* 0x0000003531087223 */ /* 0x040fe20000000008 */
[C---:B------:R-:W-:Y:S01]  /*8db0*/  FFMA R9, R49.reuse, R54, R9 ;  /* 0x0000003631097223 */ /* 0x040fe20000000009 */
[----:B------:R-:W-:Y:S01]  /*8dc0*/  FFMA R10, R49, R55, R10 ;  /* 0x00000037310a7223 */ /* 0x000fe2000000000a */
[C---:B------:R-:W-:Y:S01]  /*8dd0*/  FMUL R11, R47.reuse, R11 ;  /* 0x0000000b2f0b7220 */ /* 0x040fe20000400000 */
[C---:B------:R-:W-:Y:S01]  /*8de0*/  FMUL R0, R47.reuse, R12 ;  /* 0x0000000c2f007220 */ /* 0x040fe20000400000 */
[----:B------:R-:W-:Y:S01]  /*8df0*/  FMUL R2, R47, R13 ;  /* 0x0000000d2f027220 */ /* 0x000fe20000400000 */
[----:B------:R-:W-:Y:S01]  /*8e00*/  F2FP.F16.F32.PACK_AB R6, R9, R8 ;  /* 0x000000080906723e */ /* 0x000fe200000000ff */
[C---:B------:R-:W-:Y:S01]  /*8e10*/  FFMA R11, R49.reuse, R56, R11 ;  /* 0x00000038310b7223 */ /* 0x040fe2000000000b */
[C---:B------:R-:W-:Y:S01]  /*8e20*/  FFMA R0, R49.reuse, R57, R0 ;  /* 0x0000003931007223 */ /* 0x040fe20000000000 */
[----:B------:R-:W-:Y:S01]  /*8e30*/  FFMA R2, R49, R58, R2 ;  /* 0x0000003a31027223 */ /* 0x000fe20000000002 */
[C---:B------:R-:W-:Y:S01]  /*8e40*/  FMUL R3, R47.reuse, R14 ;  /* 0x0000000e2f037220 */ /* 0x040fe20000400000 */
[C---:B------:R-:W-:Y:S01]  /*8e50*/  FMUL R15, R47.reuse, R15 ;  /* 0x0000000f2f0f7220 */ /* 0x040fe20000400000 */
[C---:B------:R-:W-:Y:S01]  /*8e60*/  FMUL R12, R47.reuse, R16 ;  /* 0x000000102f0c7220 */ /* 0x040fe20000400000 */
[----:B------:R-:W-:Y:S01]  /*8e70*/  FMUL R13, R47, R17 ;  /* 0x000000112f0d7220 */ /* 0x000fe20000400000 */
[----:B------:R-:W-:Y:S01]  /*8e80*/  FFMA R3, R49, R59, R3 ;  /* 0x0000003b31037223 */ /* 0x000fe20000000003 */
[----:B------:R-:W-:Y:S01]  /*8e90*/  FMUL R14, R47, R18 ;  /* 0x000000122f0e7220 */ /* 0x000fe20000400000 */
[----:B------:R-:W-:Y:S01]  /*8ea0*/  FFMA R15, R49, R60, R15 ;  /* 0x0000003c310f7223 */ /* 0x000fe2000000000f */
[----:B------:R-:W-:Y:S01]  /*8eb0*/  FMUL R19, R47, R19 ;  /* 0x000000132f137220 */ /* 0x000fe20000400000 */
[----:B------:R-:W-:Y:S01]  /*8ec0*/  F2FP.F16.F32.PACK_AB R7, R11, R10 ;  /* 0x0000000a0b07723e */ /* 0x000fe200000000ff */
[----:B------:R-:W-:Y:S01]  /*8ed0*/  FFMA R12, R49, R61, R12 ;  /* 0x0000003d310c7223 */ /* 0x000fe2000000000c */
[----:B------:R-:W-:Y:S02]  /*8ee0*/  HADD2.F32 R66, -RZ, R72.H1_H1 ;  /* 0x30000048ff427230 */ /* 0x000fe40000004100 */
[----:B------:R-:W-:Y:S01]  /*8ef0*/  FMUL R16, R47, R20 ;  /* 0x000000142f107220 */ /* 0x000fe20000400000 */
[----:B------:R-:W-:Y:S01]  /*8f00*/  FFMA R13, R49, R62, R13 ;  /* 0x0000003e310d7223 */ /* 0x000fe2000000000d */
[----:B------:R1:W-:Y:S01]  /*8f10*/  STS.128 [R104+0x6000], R4 ;  /* 0x0060000468007388 */ /* 0x0003e20000000c00 */
[--C-:B------:R-:W-:Y:S02]  /*8f20*/  HADD2.F32 R67, -RZ, R73.reuse.H0_H0 ;  /* 0x20000049ff437230 */ /* 0x100fe40000004100 */
[----:B------:R-:W-:Y:S01]  /*8f30*/  FMUL R17, R47, R21 ;  /* 0x000000152f117220 */ /* 0x000fe20000400000 */
[----:B------:R-:W-:Y:S01]  /*8f40*/  FFMA R14, R49, R63, R14 ;  /* 0x0000003f310e7223 */ /* 0x000fe2000000000e */
[----:B------:R-:W-:Y:S02]  /*8f50*/  HADD2.F32 R68, -RZ, R73.H1_H1 ;  /* 0x30000049ff447230 */ /* 0x000fe40000004100 */
[----:B------:R-:W-:Y:S01]  /*8f60*/  FMUL R18, R47, R22 ;  /* 0x000000162f127220 */ /* 0x000fe20000400000 */
[----:B------:R-:W-:Y:S01]  /*8f70*/  FFMA R19, R49, R64, R19 ;  /* 0x0000004031137223 */ /* 0x000fe20000000013 */
        /* <DEDUP_REMOVED lines=14> */
[----:B------:R-:W-:Y:S01]  /*9060*/  F2FP.F16.F32.PACK_AB R8, R2, R0 ;  /* 0x000000000208723e */ /* 0x000fe200000000ff */
[----:B------:R-:W-:Y:S01]  /*9070*/  FFMA R20, R49, R69, R20 ;  /* 0x0000004531147223 */ /* 0x000fe20000000014 */
[----:B------:R-:W-:Y:S01]  /*9080*/  F2FP.F16.F32.PACK_AB R9, R15, R3 ;  /* 0x000000030f09723e */ /* 0x000fe200000000ff */
[----:B------:R-:W-:Y:S01]  /*9090*/  HADD2.F32 R74, -RZ, R80.H1_H1 ;  /* 0x30000050ff4a7230 */ /* 0x000fe20000004100 */
[----:B------:R-:W-:Y:S01]  /*90a0*/  F2FP.F16.F32.PACK_AB R10, R13, R12 ;  /* 0x0000000c0d0a723e */ /* 0x000fe200000000ff */
[----:B------:R-:W-:Y:S01]  /*90b0*/  FMUL R24, R47, R28 ;  /* 0x0000001c2f187220 */ /* 0x000fe20000400000 */
[----:B------:R-:W-:Y:S01]  /*90c0*/  F2FP.F16.F32.PACK_AB R11, R19, R14 ;  /* 0x0000000e130b723e */ /* 0x000fe200000000ff */
[----:B------:R-:W-:Y:S01]  /*90d0*/  FFMA R21, R49, R70, R21 ;  /* 0x0000004631157223 */ /* 0x000fe20000000015 */
[--C-:B------:R-:W-:Y:S02]  /*90e0*/  HADD2.F32 R75, -RZ, R81.reuse.H0_H0 ;  /* 0x20000051ff4b7230 */ /* 0x100fe40000004100 */
[----:B------:R-:W-:Y:S01]  /*90f0*/  FMUL R25, R47, R29 ;  /* 0x0000001d2f197220 */ /* 0x000fe20000400000 */
[----:B------:R-:W-:Y:S01]  /*9100*/  FFMA R22, R49, R71, R22 ;  /* 0x0000004731167223 */ /* 0x000fe20000000016 */
[----:B------:R1:W-:Y:S01]  /*9110*/  STS.128 [R103+0x6010], R8 ;  /* 0x0060100867007388 */ /* 0x0003e20000000c00 */
        /* <DEDUP_REMOVED lines=13> */
[----:B------:R-:W-:Y:S02]  /*91f0*/  HADD2.F32 R80, -RZ, R83.H1_H1 ;  /* 0x30000053ff507230 */ /* 0x000fe40000004100 */
[----:B------:R-:W-:Y:S01]  /*9200*/  FMUL R30, R47, R34 ;  /* 0x000000222f1e7220 */ /* 0x000fe20000400000 */
        /* <DEDUP_REMOVED lines=32> */
.L_x_142:
[----:B------:R-:W-:Y:S05]  /*9410*/  BSYNC.RECONVERGENT B0 ;  /* 0x0000000000007941 */ /* 0x000fea0003800200 */
.L_x_141:
[----:B------:R-:W-:Y:S01]  /*9420*/  BAR.SYNC.DEFER_BLOCKING 0x1, 0x80 ;  /* 0x0042000000007b1d */ /* 0x000fe20000010000 */
[----:B------:R-:W-:Y:S01]  /*9430*/  UISETP.NE.AND UP0, UPT, UR49, -0x4, UPT ;  /* 0xfffffffc3100788c */ /* 0x000fe2000bf05270 */
[----:B------:R-:W-:Y:S08]  /*9440*/  IADD3 R45, PT, PT, R45, 0x1, RZ ;  /* 0x000000012d2d7810 */ /* 0x000ff00007ffe0ff */
[----:B------:R-:W-:Y:S05]  /*9450*/  BRA.U !UP0, `(.L_x_143) ;  /* 0x0000000108287547 */ /* 0x000fea000b800000 */
[----:B------:R-:W-:Y:S01]  /*9460*/  ISETP.NE.AND P0, PT, R111, RZ, PT ;  /* 0x000000ff6f00720c */ /* 0x000fe20003f05270 */
[----:B------:R-:W-:Y:S01]  /*9470*/  IMAD.U32 R2, RZ, RZ, UR51 ;  /* 0x00000033ff027e24 */ /* 0x000fe2000f8e00ff */
[----:B------:R-:W-:Y:S01]  /*9480*/  UIADD3 UR51, UPT, UPT, UR51, 0x1, URZ ;  /* 0x0000000133337890 */ /* 0x000fe2000fffe0ff */
[----:B------:R-:W-:Y:S03]  /*9490*/  IMAD.U32 R0, RZ, RZ, UR37 ;  /* 0x00000025ff007e24 */ /* 0x000fe6000f8e00ff */
[----:B------:R-:W-:Y:S04]  /*94a0*/  UISETP.NE.AND UP0, UPT, UR51, 0x4, UPT ;  /* 0x000000043300788c */ /* 0x000fe8000bf05270 */
[----:B------:R-:W-:Y:S03]  /*94b0*/  USEL UR51, UR51, URZ, UP0 ;  /* 0x000000ff33337287 */ /* 0x000fe60008000000 */
[----:B------:R-:W-:Y:S05]  /*94c0*/  @P0 LEA R2, R2, UR48, 0x3 ;  /* 0x0000003002020c11 */ /* 0x000fea000f8e18ff */
[----:B------:R-:W-:Y:S05]  /*94d0*/  @P0 VIADD R2, R2, 0x60 ;  /* 0x0000006002020836 */ /* 0x000fea0000000000 */
[----:B------:R-:W-:Y:S04]  /*94e0*/  @P0 PRMT R0, R0, 0x654, R2 ;  /* 0x0000065400000816 */ /* 0x000fe80000000002 */
[----:B------:R2:W-:Y:S03]  /*94f0*/  @P0 SYNCS.ARRIVE.TRANS64.RED.A1T0 RZ, [R0+URZ], RZ ;  /* 0x000000ff00ff09a7 */ /* 0x0005e600081004ff */
.L_x_143:
[----:B------:R-:W-:Y:S01]  /*9500*/  ISETP.NE.AND P2, PT, R107, RZ, PT ;  /* 0x000000ff6b00720c */ /* 0x000fe20003f45270 */
[----:B------:R-:W-:Y:S01]  /*9510*/  UIADD3 UR49, UPT, UPT, UR49, 0x4, URZ ;  /* 0x0000000431317890 */ /* 0x000fe2000fffe0ff */
[----:B------:R-:W-:Y:S01]  /*9520*/  ISETP.NE.AND P0, PT, R109, 0x2, PT ;  /* 0x000000026d00780c */ /* 0x000fe20003f05270 */
[----:B------:R-:W-:Y:S01]  /*9530*/  IMAD.IADD R15, R43, 0x1, R90 ;  /* 0x000000012b0f7824 */ /* 0x000fe200078e025a */
[----:B------:R-:W-:Y:S01]  /*9540*/  ISETP.NE.AND P1, PT, R45, 0x4, PT ;  /* 0x000000042d00780c */ /* 0x000fe20003f25270 */
[----:B------:R-:W-:Y:S01]  /*9550*/  IMAD.IADD R14, R44, 0x1, R91 ;  /* 0x000000012c0e7824 */ /* 0x000fe200078e025b */
[----:B------:R-:W-:Y:S02]  /*9560*/  SEL R2, RZ, 0x1, P0 ;  /* 0x00000001ff027807 */ /* 0x000fe40000000000 */
[----:B--2---:R-:W-:Y:S02]  /*9570*/  SEL R0, RZ, 0x1, P1 ;  /* 0x00000001ff007807 */ /* 0x004fe40000800000 */
[----:B------:R-:W-:Y:S02]  /*9580*/  LOP3.LUT R99, R99, R2, RZ, 0x3c, !PT ;  /* 0x0000000263637212 */ /* 0x000fe400078e3cff */
[----:B------:R-:W-:Y:S02]  /*9590*/  LOP3.LUT R100, R100, R0, RZ, 0x3c, !PT ;  /* 0x0000000064647212 */ /* 0x000fe400078e3cff */
[----:B------:R-:W-:Y:S02]  /*95a0*/  @P2 R2UR UR36, R98 ;  /* 0x00000000622422ca */ /* 0x000fe400000e0000 */
[----:B------:R-:W-:Y:S02]  /*95b0*/  SEL R109, R109, RZ, P0 ;  /* 0x000000ff6d6d7207 */ /* 0x000fe40000000000 */
[----:B------:R-:W-:Y:S01]  /*95c0*/  SEL R45, R45, RZ, P1 ;  /* 0x000000ff2d2d7207 */ /* 0x000fe20000800000 */
[----:B------:R-:W-:Y:S10]  /*95d0*/  @P2 BRA `(.L_x_144) ;  /* 0xffffffc000542947 */ /* 0x000ff4000383ffff */
[----:B------:R-:W-:-:S09]  /*95e0*/  UISETP.NE.AND UP0, UPT, UR50, URZ, UPT ;  /* 0x000000ff3200728c */ /* 0x000fd2000bf05270 */
[----:B------:R-:W-:Y:S05]  /*95f0*/  BRA.U !UP0, `(.L_x_145) ;  /* 0x0000000108487547 */ /* 0x000fea000b800000 */
[----:B------:R-:W2:Y:S02]  /*9600*/  LDCU.64 UR4, c[0x0][0x890] ;  /* 0x00011200ff0477ac */ /* 0x000ea40008000a00 */
[----:B--2---:R-:W-:-:S04]  /*9610*/  UISETP.NE.U32.AND UP0, UPT, UR4, URZ, UPT ;  /* 0x000000ff0400728c */ /* 0x004fc8000bf05070 */
[----:B------:R-:W-:-:S09]  /*9620*/  UISETP.NE.AND.EX UP0, UPT, UR5, URZ, UPT, UP0 ;  /* 0x000000ff0500728c */ /* 0x000fd2000bf05300 */
[----:B------:R-:W-:Y:S05]  /*9630*/  BRA.U UP0, `(.L_x_146) ;  /* 0x00000001000c7547 */ /* 0x000fea000b800000 */
[----:B------:R-:W-:-:S13]  /*9640*/  FSETP.NEU.AND P0, PT, R49, RZ, PT ;  /* 0x000000ff3100720b */ /* 0x000fda0003f0d000 */
[----:B------:R-:W-:Y:S05]  /*9650*/  @!P0 EXIT ;  /* 0x000000000000894d */ /* 0x000fea0003800000 */
[----:B------:R-:W-:Y:S05]  /*9660*/  BRA `(.L_x_145) ;  /* 0x00000000002c7947 */ /* 0x000fea0003800000 */
.L_x_146:
[----:B------:R-:W-:Y:S01]  /*9670*/  ISETP.NE.AND P0, PT, R108, RZ, PT ;  /* 0x000000ff6c00720c */ /* 0x000fe20003f05270 */
[----:B------:R-:W-:-:S12]  /*9680*/  BSSY.RECONVERGENT B0, `(.L_x_145) ;  /* 0x0000009000007945 */ /* 0x000fd80003800200 */
[----:B------:R-:W-:Y:S05]  /*9690*/  @P0 BRA `(.L_x_147) ;  /* 0x0000000000140947 */ /* 0x000fea0003800000 */
[----:B------:R-:W2:Y:S02]  /*96a0*/  LDCU.64 UR4, c[0x0][0x888] ;  /* 0x00011100ff0477ac */ /* 0x000ea40008000a00 */
[----:B--2---:R-:W-:-:S04]  /*96b0*/  ISETP.NE.U32.AND P0, PT, RZ, UR4, PT ;  /* 0x00000004ff007c0c */ /* 0x004fc8000bf05070 */
[----:B------:R-:W-:-:S13]  /*96c0*/  ISETP.NE.AND.EX P0, PT, RZ, UR5, PT, P0 ;  /* 0x00000005ff007c0c */ /* 0x000fda000bf05300 */
[----:B------:R-:W-:Y:S05]  /*96d0*/  @!P0 EXIT ;  /* 0x000000000000894d */ /* 0x000fea0003800000 */
[----:B------:R-:W-:Y:S05]  /*96e0*/  BRA `(.L_x_148) ;  /* 0x0000000000087947 */ /* 0x000fea0003800000 */
.L_x_147:
[----:B------:R-:W-:-:S13]  /*96f0*/  FSETP.NEU.AND P0, PT, R49, RZ, PT ;  /* 0x000000ff3100720b */ /* 0x000fda0003f0d000 */
[----:B------:R-:W-:Y:S05]  /*9700*/  @!P0 EXIT ;  /* 0x000000000000894d */ /* 0x000fea0003800000 */
.L_x_148:
[----:B------:R-:W-:Y:S05]  /*9710*/  BSYNC.RECONVERGENT B0 ;  /* 0x0000000000007941 */ /* 0x000fea0003800200 */
.L_x_145:
[----:B------:R-:W-:Y:S01]  /*9720*/  ULEA UR4, UR51, UR48, 0x3 ;  /* 0x0000003033047291 */ /* 0x000fe2000f8e18ff */
[----:B------:R-:W-:-:S04]  /*9730*/  DEPBAR.LE SB0, 0x0 ;  /* 0x000080000000791a */ /* 0x000fc80000000000 */
[----:B------:R-:W-:-:S04]  /*9740*/  UIADD3 UR4, UPT, UPT, UR4, 0x60, URZ ;  /* 0x0000006004047890 */ /* 0x000fc8000fffe0ff */
[----:B------:R-:W-:-:S09]  /*9750*/  UPRMT UR4, UR37, 0x654, UR4 ;  /* 0x0000065425047896 */ /* 0x000fd20008000004 */
[----:B------:R-:W-:Y:S01]  /*9760*/  SYNCS.ARRIVE.TRANS64.RED.A1T0 RZ, [UR4], RZ ;  /* 0x000000ffffff79a7 */ /* 0x000fe20008100404 */
[----:B------:R-:W-:Y:S05]  /*9770*/  EXIT ;  /* 0x000000000000794d */ /* 0x000fea0003800000 */
.L_x_24:
[----:B--2---:R2:W4:Y:S02]  /*9780*/  SYNCS.PHASECHK.TRANS64.TRYWAIT P0, [R2+URZ+0x100], R3 ;  /* 0x00010003020075a7 */ /* 0x00452400080011ff */
[----:B----4-:R-:W-:Y:S05]  /*9790*/  @!P0 NANOSLEEP.SYNCS 0x989680 ;  /* 0x009896800000895d */ /* 0x010fea0003900000 */
[----:B------:R-:W4:Y:S02]  /*97a0*/  @!P0 SYNCS.PHASECHK.TRANS64 P0, [R2+URZ+0x100], R3 ;  /* 0x00010003020085a7 */ /* 0x000f2400080010ff */
[----:B----4-:R-:W-:Y:S05]  /*97b0*/  @!P0 BRA `(.L_x_24) ;  /* 0xfffffffc00f08947 */ /* 0x010fea000383ffff */
[----:B------:R-:W-:Y:S05]  /*97c0*/  BRA `(.L_x_149) ;  /* 0xffffff8000107947 */ /* 0x000fea000383ffff */
.L_x_27:
[----:B------:R-:W-:-:S07]  /*97d0*/  MOV R2, UR33 ;  /* 0x0000002100027c02 */ /* 0x000fce0008000f00 */
.L_x_150:
[----:B-1----:R1:W2:Y:S02]  /*97e0*/  SYNCS.PHASECHK.TRANS64.TRYWAIT P0, [R2+URZ+0x20], R4 ;  /* 0x00002004020075a7 */ /* 0x0022a400080011ff */
[----:B--2---:R-:W-:Y:S05]  /*97f0*/  @!P0 NANOSLEEP.SYNCS 0x989680 ;  /* 0x009896800000895d */ /* 0x004fea0003900000 */
[----:B------:R-:W2:Y:S02]  /*9800*/  @!P0 SYNCS.PHASECHK.TRANS64 P0, [R2+URZ+0x20], R4 ;  /* 0x00002004020085a7 */ /* 0x000ea400080010ff */
[----:B--2---:R-:W-:Y:S05]  /*9810*/  @!P0 BRA `(.L_x_150) ;  /* 0xfffffffc00f08947 */ /* 0x004fea000383ffff */
[----:B------:R-:W-:Y:S05]  /*9820*/  BRA `(.L_x_26) ;  /* 0xffffff8000787947 */ /* 0x000fea000383ffff */
.L_x_34:
[----:B-1----:R-:W-:-:S07]  /*9830*/  MOV R2, UR33 ;  /* 0x0000002100027c02 */ /* 0x002fce0008000f00 */
.L_x_151:
[----:B-1----:R1:W2:Y:S02]  /*9840*/  SYNCS.PHASECHK.TRANS64.TRYWAIT P0, [R2+URZ+0x20], R4 ;  /* 0x00002004020075a7 */ /* 0x0022a400080011ff */
[----:B--2---:R-:W-:Y:S05]  /*9850*/  @!P0 NANOSLEEP.SYNCS 0x989680 ;  /* 0x009896800000895d */ /* 0x004fea0003900000 */
[----:B------:R-:W2:Y:S02]  /*9860*/  @!P0 SYNCS.PHASECHK.TRANS64 P0, [R2+URZ+0x20], R4 ;  /* 0x00002004020085a7 */ /* 0x000ea400080010ff */
[----:B--2---:R-:W-:Y:S05]  /*9870*/  @!P0 BRA `(.L_x_151) ;  /* 0xfffffffc00f08947 */ /* 0x004fea000383ffff */
[----:B------:R-:W-:Y:S05]  /*9880*/  BRA `(.L_x_33) ;  /* 0xffffff8400647947 */ /* 0x000fea000383ffff */
.L_x_39:
[----:B-1----:R1:W2:Y:S02]  /*9890*/  SYNCS.PHASECHK.TRANS64.TRYWAIT P0, [R2+URZ+0x90], R3 ;  /* 0x00009003020075a7 */ /* 0x0022a400080011ff */
[----:B--2---:R-:W-:Y:S05]  /*98a0*/  @!P0 NANOSLEEP.SYNCS 0x989680 ;  /* 0x009896800000895d */ /* 0x004fea0003900000 */
[----:B------:R-:W2:Y:S02]  /*98b0*/  @!P0 SYNCS.PHASECHK.TRANS64 P0, [R2+URZ+0x90], R3 ;  /* 0x00009003020085a7 */ /* 0x000ea400080010ff */
[----:B--2---:R-:W-:Y:S05]  /*98c0*/  @!P0 BRA `(.L_x_39) ;  /* 0xfffffffc00f08947 */ /* 0x004fea000383ffff */
[----:B------:R-:W-:Y:S05]  /*98d0*/  BRA `(.L_x_152) ;  /* 0xffffff8800307947 */ /* 0x000fea000383ffff */
.L_x_43:
[----:B---3--:R-:W-:-:S07]  /*98e0*/  MOV R0, UR5 ;  /* 0x0000000500007c02 */ /* 0x008fce0008000f00 */
.L_x_153:
[----:B-1----:R1:W2:Y:S02]  /*98f0*/  SYNCS.PHASECHK.TRANS64.TRYWAIT P0, [R0+URZ], R2 ;  /* 0x00000002000075a7 */ /* 0x0022a400080011ff */
[----:B--2---:R-:W-:Y:S05]  /*9900*/  @!P0 NANOSLEEP.SYNCS 0x989680 ;  /* 0x009896800000895d */ /* 0x004fea0003900000 */
[----:B------:R-:W2:Y:S02]  /*9910*/  @!P0 SYNCS.PHASECHK.TRANS64 P0, [R0+URZ], R2 ;  /* 0x00000002000085a7 */ /* 0x000ea400080010ff */
[----:B--2---:R-:W-:Y:S05]  /*9920*/  @!P0 BRA `(.L_x_153) ;  /* 0xfffffffc00f08947 */ /* 0x004fea000383ffff */
[----:B------:R-:W-:Y:S05]  /*9930*/  BRA `(.L_x_154) ;  /* 0xffffff8c00a07947 */ /* 0x000fea000383ffff */
.L_x_44:
[----:B---3--:R-:W-:-:S07]  /*9940*/  MOV R0, UR5 ;  /* 0x0000000500007c02 */ /* 0x008fce0008000f00 */
.L_x_155:
[----:B-1----:R1:W2:Y:S02]  /*9950*/  SYNCS.PHASECHK.TRANS64.TRYWAIT P0, [R0+URZ], R3 ;  /* 0x00000003000075a7 */ /* 0x0022a400080011ff */
[----:B--2---:R-:W-:Y:S05]  /*9960*/  @!P0 NANOSLEEP.SYNCS 0x989680 ;  /* 0x009896800000895d */ /* 0x004fea0003900000 */
[----:B------:R-:W2:Y:S02]  /*9970*/  @!P0 SYNCS.PHASECHK.TRANS64 P0, [R0+URZ], R3 ;  /* 0x00000003000085a7 */ /* 0x000ea400080010ff */
[----:B--2---:R-:W-:Y:S05]  /*9980*/  @!P0 BRA `(.L_x_155) ;  /* 0xfffffffc00f08947 */ /* 0x004fea000383ffff */
[----:B------:R-:W-:Y:S05]  /*9990*/  BRA `(.L_x_156) ;  /* 0xffffff8c00ac7947 */ /* 0x000fea000383ffff */
.L_x_45:
[----:B---3--:R-:W-:-:S07]  /*99a0*/  MOV R0, UR5 ;  /* 0x0000000500007c02 */ /* 0x008fce0008000f00 */
.L_x_157:
[----:B-1----:R1:W2:Y:S02]  /*99b0*/  SYNCS.PHASECHK.TRANS64.TRYWAIT P0, [R0+URZ], R3 ;  /* 0x00000003000075a7 */ /* 0x0022a400080011ff */
[----:B--2---:R-:W-:Y:S05]  /*99c0*/  @!P0 NANOSLEEP.SYNCS 0x989680 ;  /* 0x009896800000895d */ /* 0x004fea0003900000 */
[----:B------:R-:W2:Y:S02]  /*99d0*/  @!P0 SYNCS.PHASECHK.TRANS64 P0, [R0+URZ], R3 ;  /* 0x00000003000085a7 */ /* 0x000ea400080010ff */
[----:B--2---:R-:W-:Y:S05]  /*99e0*/  @!P0 BRA `(.L_x_157) ;  /* 0xfffffffc00f08947 */ /* 0x004fea000383ffff */
[----:B------:R-:W-:Y:S05]  /*99f0*/  BRA `(.L_x_158) ;  /* 0xffffff8c00b87947 */ /* 0x000fea000383ffff */
.L_x_48:
[----:B-1----:R1:W2:Y:S02]  /*9a00*/  SYNCS.PHASECHK.TRANS64.TRYWAIT P0, [R0+URZ+0xf0], R4 ;  /* 0x0000f004000075a7 */ /* 0x0022a400080011ff */
[----:B--2---:R-:W-:Y:S05]  /*9a10*/  @!P0 NANOSLEEP.SYNCS 0x989680 ;  /* 0x009896800000895d */ /* 0x004fea0003900000 */
[----:B------:R-:W2:Y:S02]  /*9a20*/  @!P0 SYNCS.PHASECHK.TRANS64 P0, [R0+URZ+0xf0], R4 ;  /* 0x0000f004000085a7 */ /* 0x000ea400080010ff */
[----:B--2---:R-:W-:Y:S05]  /*9a30*/  @!P0 BRA `(.L_x_48) ;  /* 0xfffffffc00f08947 */ /* 0x004fea000383ffff */
[----:B------:R-:W-:Y:S05]  /*9a40*/  BRA `(.L_x_159) ;  /* 0xffffff9000187947 */ /* 0x000fea000383ffff */
.L_x_49:
[----:B------:R-:W-:-:S07]  /*9a50*/  MOV R0, UR5 ;  /* 0x0000000500007c02 */ /* 0x000fce0008000f00 */
.L_x_160:
[----:B-1----:R1:W2:Y:S02]  /*9a60*/  SYNCS.PHASECHK.TRANS64.TRYWAIT P0, [R0+URZ+0xa0], R5 ;  /* 0x0000a005000075a7 */ /* 0x0022a400080011ff */
[----:B--2---:R-:W-:Y:S05]  /*9a70*/  @!P0 NANOSLEEP.SYNCS 0x989680 ;  /* 0x009896800000895d */ /* 0x004fea0003900000 */
[----:B------:R-:W2:Y:S02]  /*9a80*/  @!P0 SYNCS.PHASECHK.TRANS64 P0, [R0+URZ+0xa0], R5 ;  /* 0x0000a005000085a7 */ /* 0x000ea400080010ff */
[----:B--2---:R-:W-:Y:S05]  /*9a90*/  @!P0 BRA `(.L_x_160) ;  /* 0xfffffffc00f08947 */ /* 0x004fea000383ffff */
[----:B------:R-:W-:Y:S05]  /*9aa0*/  BRA `(.L_x_161) ;  /* 0xffffff9000287947 */ /* 0x000fea000383ffff */
.L_x_50:
[----:B-1----:R1:W2:Y:S02]  /*9ab0*/  SYNCS.PHASECHK.TRANS64.TRYWAIT P1, [R0+URZ+0x90], R4 ;  /* 0x00009004000075a7 */ /* 0x0022a400080211ff */
[----:B--2---:R-:W-:Y:S05]  /*9ac0*/  @!P1 NANOSLEEP.SYNCS 0x989680 ;  /* 0x009896800000995d */ /* 0x004fea0003900000 */
[----:B------:R-:W2:Y:S02]  /*9ad0*/  @!P1 SYNCS.PHASECHK.TRANS64 P1, [R0+URZ+0x90], R4 ;  /* 0x00009004000095a7 */ /* 0x000ea400080210ff */
[----:B--2---:R-:W-:Y:S05]  /*9ae0*/  @!P1 BRA `(.L_x_50) ;  /* 0xfffffffc00f09947 */ /* 0x004fea000383ffff */
[----:B------:R-:W-:Y:S05]  /*9af0*/  BRA `(.L_x_162) ;  /* 0xffffff9000587947 */ /* 0x000fea000383ffff */
.L_x_53:
[----:B------:R-:W-:-:S07]  /*9b00*/  MOV R0, UR5 ;  /* 0x0000000500007c02 */ /* 0x000fce0008000f00 */
.L_x_163:
[----:B-1----:R1:W2:Y:S02]  /*9b10*/  SYNCS.PHASECHK.TRANS64.TRYWAIT P0, [R0+URZ+0xa0], R2 ;  /* 0x0000a002000075a7 */ /* 0x0022a400080011ff */
[----:B--2---:R-:W-:Y:S05]  /*9b20*/  @!P0 NANOSLEEP.SYNCS 0x989680 ;  /* 0x009896800000895d */ /* 0x004fea0003900000 */
[----:B------:R-:W2:Y:S02]  /*9b30*/  @!P0 SYNCS.PHASECHK.TRANS64 P0, [R0+URZ+0xa0], R2 ;  /* 0x0000a002000085a7 */ /* 0x000ea400080010ff */
[----:B--2---:R-:W-:Y:S05]  /*9b40*/  @!P0 BRA `(.L_x_163) ;  /* 0xfffffffc00f08947 */ /* 0x004fea000383ffff */
[----:B------:R-:W-:Y:S05]  /*9b50*/  BRA `(.L_x_52) ;  /* 0xffffff9000ac7947 */ /* 0x000fea000383ffff */
.L_x_62:
[----:B-1----:R-:W-:-:S04]  /*9b60*/  MOV R4, UR6 ;  /* 0x0000000600047c02 */ /* 0x002fc80008000f00 */
[----:B------:R1:W2:Y:S03]  /*9b70*/  SYNCS.PHASECHK.TRANS64.TRYWAIT P0, [R4+URZ+0x8], R5 ;  /* 0x00000805040075a7 */ /* 0x0002a600080011ff */
[----:B--2---:R-:W-:Y:S05]  /*9b80*/  @!P0 NANOSLEEP.SYNCS 0x989680 ;  /* 0x009896800000895d */ /* 0x004fea0003900000 */
[----:B------:R-:W2:Y:S02]  /*9b90*/  @!P0 SYNCS.PHASECHK.TRANS64 P0, [R4+URZ+0x8], R5 ;  /* 0x00000805040085a7 */ /* 0x000ea400080010ff */
[----:B--2---:R-:W-:Y:S05]  /*9ba0*/  @!P0 BRA `(.L_x_62) ;  /* 0xfffffffc00ec8947 */ /* 0x004fea000383ffff */
[----:B------:R-:W-:Y:S05]  /*9bb0*/  BRA `(.L_x_61) ;  /* 0xffffff9400607947 */ /* 0x000fea000383ffff */
.L_x_64:
[----:B------:R-:W-:Y:S01]  /*9bc0*/  BSSY B0, `(.L_x_164) ;  /* 0x0000006000007945 */ /* 0x000fe20003800000 */
[----:B------:R-:W-:-:S07]  /*9bd0*/  MOV R15, 0xffffffff ;  /* 0xffffffff000f7802 */ /* 0x000fce0000000f00 */
[----:B-1---5:R-:W-:Y:S05]  /*9be0*/  WARPSYNC.COLLECTIVE R15, `(.L_x_165) ;  /* 0x000000000f0c7348 */ /* 0x022fea0003c00000 */
[----:B------:R-:W-:Y:S02]  /*9bf0*/  ELECT P6, UR79, PT ;  /* 0x00000000004f782f */ /* 0x000fe400038c0000 */
[----:B------:R-:W-:Y:S01]  /*9c00*/  MOV R14, UR79 ;  /* 0x0000004f000e7c02 */ /* 0x000fe20008000f00 */
[----:B-1---5:R-:W-:Y:S10]  /*9c10*/  ENDCOLLECTIVE ;  /* 0x000000000000791b */ /* 0x022ff40003800000 */
.L_x_165:
[----:B------:R-:W-:Y:S05]  /*9c20*/  BSYNC B0 ;  /* 0x0000000000007941 */ /* 0x000fea0003800000 */
.L_x_164:
[----:B------:R-:W-:Y:S05]  /*9c30*/  BRA `(.L_x_166) ;  /* 0xffffff9400907947 */ /* 0x000fea000383ffff */
.L_x_66:
[----:B-1----:R-:W-:-:S04]  /*9c40*/  MOV R2, UR6 ;  /* 0x0000000600027c02 */ /* 0x002fc80008000f00 */
[----:B------:R1:W2:Y:S03]  /*9c50*/  SYNCS.PHASECHK.TRANS64.TRYWAIT P0, [R2+URZ+0x8], R3 ;  /* 0x00000803020075a7 */ /* 0x0002a600080011ff */
[----:B--2---:R-:W-:Y:S05]  /*9c60*/  @!P0 NANOSLEEP.SYNCS 0x989680 ;  /* 0x009896800000895d */ /* 0x004fea0003900000 */
[----:B------:R-:W2:Y:S02]  /*9c70*/  @!P0 SYNCS.PHASECHK.TRANS64 P0, [R2+URZ+0x8], R3 ;  /* 0x00000803020085a7 */ /* 0x000ea400080010ff */
[----:B--2---:R-:W-:Y:S05]  /*9c80*/  @!P0 BRA `(.L_x_66) ;  /* 0xfffffffc00ec8947 */ /* 0x004fea000383ffff */
[----:B------:R-:W-:Y:S05]  /*9c90*/  BRA `(.L_x_65) ;  /* 0xffffff9400947947 */ /* 0x000fea000383ffff */
.L_x_67:
[----:B-1----:R1:W2:Y:S02]  /*9ca0*/  SYNCS.PHASECHK.TRANS64.TRYWAIT P0, [R0+URZ+0x90], R4 ;  /* 0x00009004000075a7 */ /* 0x0022a400080011ff */
[----:B--2---:R-:W-:Y:S05]  /*9cb0*/  @!P0 NANOSLEEP.SYNCS 0x989680 ;  /* 0x009896800000895d */ /* 0x004fea0003900000 */
[----:B------:R-:W2:Y:S02]  /*9cc0*/  @!P0 SYNCS.PHASECHK.TRANS64 P0, [R0+URZ+0x90], R4 ;  /* 0x00009004000085a7 */ /* 0x000ea400080010ff */
[----:B--2---:R-:W-:Y:S05]  /*9cd0*/  @!P0 BRA `(.L_x_67) ;  /* 0xfffffffc00f08947 */ /* 0x004fea000383ffff */
[----:B------:R-:W-:Y:S05]  /*9ce0*/  BRA `(.L_x_167) ;  /* 0xffffff9800a07947 */ /* 0x000fea000383ffff */
.L_x_69:
[----:B------:R-:W-:-:S07]  /*9cf0*/  MOV R0, UR8 ;  /* 0x0000000800007c02 */ /* 0x000fce0008000f00 */
.L_x_168:
[----:B-1----:R1:W2:Y:S02]  /*9d00*/  SYNCS.PHASECHK.TRANS64.TRYWAIT P0, [R0+URZ+0xd0], R4 ;  /* 0x0000d004000075a7 */ /* 0x0022a400080011ff */
[----:B--2---:R-:W-:Y:S05]  /*9d10*/  @!P0 NANOSLEEP.SYNCS 0x989680 ;  /* 0x009896800000895d */ /* 0x004fea0003900000 */
[----:B------:R-:W2:Y:S02]  /*9d20*/  @!P0 SYNCS.PHASECHK.TRANS64 P0, [R0+URZ+0xd0], R4 ;  /* 0x0000d004000085a7 */ /* 0x000ea400080010ff */
[----:B--2---:R-:W-:Y:S05]  /*9d30*/  @!P0 BRA `(.L_x_168) ;  /* 0xfffffffc00f08947 */ /* 0x004fea000383ffff */
[----:B------:R-:W-:Y:S05]  /*9d40*/  BRA `(.L_x_169) ;  /* 0xffffff9800ec7947 */ /* 0x000fea000383ffff */
.L_x_72:
[----:B------:R-:W-:Y:S07]  /*9d50*/  MOV R0, UR14 ;  /* 0x0000000e00007c02 */ /* 0x000fee0008000f00 */
.L_x_170:
[----:B-1----:R1:W2:Y:S02]  /*9d60*/  SYNCS.PHASECHK.TRANS64.TRYWAIT P0, [R0+URZ], R4 ;  /* 0x00000004000075a7 */ /* 0x0022a400080011ff */
[----:B--2---:R-:W-:Y:S05]  /*9d70*/  @!P0 NANOSLEEP.SYNCS 0x989680 ;  /* 0x009896800000895d */ /* 0x004fea0003900000 */
[----:B------:R-:W2:Y:S02]  /*9d80*/  @!P0 SYNCS.PHASECHK.TRANS64 P0, [R0+URZ], R4 ;  /* 0x00000004000085a7 */ /* 0x000ea400080010ff */
[----:B--2---:R-:W-:Y:S05]  /*9d90*/  @!P0 BRA `(.L_x_170) ;  /* 0xfffffffc00f08947 */ /* 0x004fea000383ffff */
[----:B------:R-:W-:Y:S05]  /*9da0*/  BRA `(.L_x_71) ;  /* 0xffffff9c00007947 */ /* 0x000fea000383ffff */
.L_x_76:
[----:B-1----:R-:W-:-:S07]  /*9db0*/  MOV R0, UR8 ;  /* 0x0000000800007c02 */ /* 0x002fce0008000f00 */
.L_x_171:
[----:B-1----:R1:W2:Y:S02]  /*9dc0*/  SYNCS.PHASECHK.TRANS64.TRYWAIT P0, [R0+URZ], R2 ;  /* 0x00000002000075a7 */ /* 0x0022a400080011ff */
[----:B--2---:R-:W-:Y:S05]  /*9dd0*/  @!P0 NANOSLEEP.SYNCS 0x989680 ;  /* 0x009896800000895d */ /* 0x004fea0003900000 */
[----:B------:R-:W2:Y:S02]  /*9de0*/  @!P0 SYNCS.PHASECHK.TRANS64 P0, [R0+URZ], R2 ;  /* 0x00000002000085a7 */ /* 0x000ea400080010ff */
[----:B--2---:R-:W-:Y:S05]  /*9df0*/  @!P0 BRA `(.L_x_171) ;  /* 0xfffffffc00f08947 */ /* 0x004fea000383ffff */
[----:B------:R-:W-:Y:S05]  /*9e00*/  BRA `(.L_x_172) ;  /* 0xffffffa000447947 */ /* 0x000fea000383ffff */
.L_x_77:
[----:B------:R-:W-:-:S07]  /*9e10*/  MOV R0, UR8 ;  /* 0x0000000800007c02 */ /* 0x000fce0008000f00 */
.L_x_173:
[----:B-1----:R1:W2:Y:S02]  /*9e20*/  SYNCS.PHASECHK.TRANS64.TRYWAIT P0, [R0+URZ], R3 ;  /* 0x00000003000075a7 */ /* 0x0022a400080011ff */
[----:B--2---:R-:W-:Y:S05]  /*9e30*/  @!P0 NANOSLEEP.SYNCS 0x989680 ;  /* 0x009896800000895d */ /* 0x004fea0003900000 */
[----:B------:R-:W2:Y:S02]  /*9e40*/  @!P0 SYNCS.PHASECHK.TRANS64 P0, [R0+URZ], R3 ;  /* 0x00000003000085a7 */ /* 0x000ea400080010ff */
[----:B--2---:R-:W-:Y:S05]  /*9e50*/  @!P0 BRA `(.L_x_173) ;  /* 0xfffffffc00f08947 */ /* 0x004fea000383ffff */
[----:B------:R-:W-:Y:S05]  /*9e60*/  BRA `(.L_x_174) ;  /* 0xffffffa000507947 */ /* 0x000fea000383ffff */
.L_x_78:
[----:B------:R-:W-:-:S07]  /*9e70*/  MOV R0, UR8 ;  /* 0x0000000800007c02 */ /* 0x000fce0008000f00 */
.L_x_175:
[----:B-1----:R1:W2:Y:S02]  /*9e80*/  SYNCS.PHASECHK.TRANS64.TRYWAIT P0, [R0+URZ], R3 ;  /* 0x00000003000075a7 */ /* 0x0022a400080011ff */
[----:B--2---:R-:W-:Y:S05]  /*9e90*/  @!P0 NANOSLEEP.SYNCS 0x989680 ;  /* 0x009896800000895d */ /* 0x004fea0003900000 */
[----:B------:R-:W2:Y:S02]  /*9ea0*/  @!P0 SYNCS.PHASECHK.TRANS64 P0, [R0+URZ], R3 ;  /* 0x00000003000085a7 */ /* 0x000ea400080010ff */
[----:B--2---:R-:W-:Y:S05]  /*9eb0*/  @!P0 BRA `(.L_x_175) ;  /* 0xfffffffc00f08947 */ /* 0x004fea000383ffff */
[----:B------:R-:W-:Y:S05]  /*9ec0*/  BRA `(.L_x_176) ;  /* 0xffffffa0005c7947 */ /* 0x000fea000383ffff */
.L_x_81:
[----:B------:R-:W-:-:S07]  /*9ed0*/  MOV R0, UR7 ;  /* 0x0000000700007c02 */ /* 0x000fce0008000f00 */
.L_x_177:
[----:B-1----:R1:W2:Y:S02]  /*9ee0*/  SYNCS.PHASECHK.TRANS64.TRYWAIT P1, [R0+URZ+0x110], R2 ;  /* 0x00011002000075a7 */ /* 0x0022a400080211ff */
[----:B--2---:R-:W-:Y:S05]  /*9ef0*/  @!P1 NANOSLEEP.SYNCS 0x989680 ;  /* 0x009896800000995d */ /* 0x004fea0003900000 */
[----:B------:R-:W2:Y:S02]  /*9f00*/  @!P1 SYNCS.PHASECHK.TRANS64 P1, [R0+URZ+0x110], R2 ;  /* 0x00011002000095a7 */ /* 0x000ea400080210ff */
[----:B--2---:R-:W-:Y:S05]  /*9f10*/  @!P1 BRA `(.L_x_177) ;  /* 0xfffffffc00f09947 */ /* 0x004fea000383ffff */
[----:B------:R-:W-:Y:S05]  /*9f20*/  BRA `(.L_x_178) ;  /* 0xffffffa000a87947 */ /* 0x000fea000383ffff */
.L_x_86:
[----:B--2---:R2:W4:Y:S02]  /*9f30*/  SYNCS.PHASECHK.TRANS64.TRYWAIT P0, [R0+URZ+0x90], R2 ;  /* 0x00009002000075a7 */ /* 0x00452400080011ff */
[----:B----4-:R-:W-:Y:S05]  /*9f40*/  @!P0 NANOSLEEP.SYNCS 0x989680 ;  /* 0x009896800000895d */ /* 0x010fea0003900000 */
[----:B------:R-:W4:Y:S02]  /*9f50*/  @!P0 SYNCS.PHASECHK.TRANS64 P0, [R0+URZ+0x90], R2 ;  /* 0x00009002000085a7 */ /* 0x000f2400080010ff */
[----:B----4-:R-:W-:Y:S05]  /*9f60*/  @!P0 BRA `(.L_x_86) ;  /* 0xfffffffc00f08947 */ /* 0x010fea000383ffff */
[----:B------:R-:W-:Y:S05]  /*9f70*/  BRA `(.L_x_179) ;  /* 0xffffffa400bc7947 */ /* 0x000fea000383ffff */
.L_x_89:
[----:B------:R-:W-:Y:S07]  /*9f80*/  MOV R0, UR6 ;  /* 0x0000000600007c02 */ /* 0x000fee0008000f00 */
.L_x_180:
[----:B--2---:R2:W4:Y:S02]  /*9f90*/  SYNCS.PHASECHK.TRANS64.TRYWAIT P0, [R0+URZ+0x88], R2 ;  /* 0x00008802000075a7 */ /* 0x00452400080011ff */
[----:B----4-:R-:W-:Y:S05]  /*9fa0*/  @!P0 NANOSLEEP.SYNCS 0x989680 ;  /* 0x009896800000895d */ /* 0x010fea0003900000 */
[----:B------:R-:W4:Y:S02]  /*9fb0*/  @!P0 SYNCS.PHASECHK.TRANS64 P0, [R0+URZ+0x88], R2 ;  /* 0x00008802000085a7 */ /* 0x000f2400080010ff */
[----:B----4-:R-:W-:Y:S05]  /*9fc0*/  @!P0 BRA `(.L_x_180) ;  /* 0xfffffffc00f08947 */ /* 0x010fea000383ffff */
[----:B------:R-:W-:Y:S05]  /*9fd0*/  BRA `(.L_x_88) ;  /* 0xffffffa8009c7947 */ /* 0x000fea000383ffff */
.L_x_92:
[----:B------:R-:W-:Y:S07]  /*9fe0*/  MOV R0, UR6 ;  /* 0x0000000600007c02 */ /* 0x000fee0008000f00 */
.L_x_181:
[----:B-1----:R1:W2:Y:S02]  /*9ff0*/  SYNCS.PHASECHK.TRANS64.TRYWAIT P0, [R0+URZ+0x60], R14 ;  /* 0x0000600e000075a7 */ /* 0x0022a400080011ff */
[----:B--2---:R-:W-:Y:S05]  /*a000*/  @!P0 NANOSLEEP.SYNCS 0x989680 ;  /* 0x009896800000895d */ /* 0x004fea0003900000 */
[----:B------:R-:W2:Y:S02]  /*a010*/  @!P0 SYNCS.PHASECHK.TRANS64 P0, [R0+URZ+0x60], R14 ;  /* 0x0000600e000085a7 */ /* 0x000ea400080010ff */
[----:B--2---:R-:W-:Y:S05]  /*a020*/  @!P0 BRA `(.L_x_181) ;  /* 0xfffffffc00f08947 */ /* 0x004fea000383ffff */
[----:B------:R-:W-:Y:S05]  /*a030*/  BRA `(.L_x_182) ;  /* 0xffffffac00147947 */ /* 0x000fea000383ffff */
.L_x_93:
[----:B------:R-:W-:Y:S07]  /*a040*/  MOV R0, UR6 ;  /* 0x0000000600007c02 */ /* 0x000fee0008000f00 */
.L_x_183:
[----:B-1----:R1:W2:Y:S02]  /*a050*/  SYNCS.PHASECHK.TRANS64.TRYWAIT P0, [R0+URZ+0x68], R14 ;  /* 0x0000680e000075a7 */ /* 0x0022a400080011ff */
[----:B--2---:R-:W-:Y:S05]  /*a060*/  @!P0 NANOSLEEP.SYNCS 0x989680 ;  /* 0x009896800000895d */ /* 0x004fea0003900000 */
[----:B------:R-:W2:Y:S02]  /*a070*/  @!P0 SYNCS.PHASECHK.TRANS64 P0, [R0+URZ+0x68], R14 ;  /* 0x0000680e000085a7 */ /* 0x000ea400080010ff */
[----:B--2---:R-:W-:Y:S05]  /*a080*/  @!P0 BRA `(.L_x_183) ;  /* 0xfffffffc00f08947 */ /* 0x004fea000383ffff */
[----:B------:R-:W-:Y:S05]  /*a090*/  BRA `(.L_x_184) ;  /* 0xffffffac004c7947 */ /* 0x000fea000383ffff */
.L_x_94:
[----:B------:R-:W-:Y:S07]  /*a0a0*/  MOV R0, UR6 ;  /* 0x0000000600007c02 */ /* 0x000fee0008000f00 */
.L_x_185:
[----:B-1----:R1:W2:Y:S02]  /*a0b0*/  SYNCS.PHASECHK.TRANS64.TRYWAIT P0, [R0+URZ+0x70], R14 ;  /* 0x0000700e000075a7 */ /* 0x0022a400080011ff */
[----:B--2---:R-:W-:Y:S05]  /*a0c0*/  @!P0 NANOSLEEP.SYNCS 0x989680 ;  /* 0x009896800000895d */ /* 0x004fea0003900000 */
[----:B------:R-:W2:Y:S02]  /*a0d0*/  @!P0 SYNCS.PHASECHK.TRANS64 P0, [R0+URZ+0x70], R14 ;  /* 0x0000700e000085a7 */ /* 0x000ea400080010ff */
[----:B--2---:R-:W-:Y:S05]  /*a0e0*/  @!P0 BRA `(.L_x_185) ;  /* 0xfffffffc00f08947 */ /* 0x004fea000383ffff */
[----:B------:R-:W-:Y:S05]  /*a0f0*/  BRA `(.L_x_186) ;  /* 0xffffffac00907947 */ /* 0x000fea000383ffff */
.L_x_95:
[----:B------:R-:W-:Y:S07]  /*a100*/  MOV R0, UR6 ;  /* 0x0000000600007c02 */ /* 0x000fee0008000f00 */
.L_x_187:
[----:B-1----:R1:W2:Y:S02]  /*a110*/  SYNCS.PHASECHK.TRANS64.TRYWAIT P0, [R0+URZ+0x78], R14 ;  /* 0x0000780e000075a7 */ /* 0x0022a400080011ff */
[----:B--2---:R-:W-:Y:S05]  /*a120*/  @!P0 NANOSLEEP.SYNCS 0x989680 ;  /* 0x009896800000895d */ /* 0x004fea0003900000 */
[----:B------:R-:W2:Y:S02]  /*a130*/  @!P0 SYNCS.PHASECHK.TRANS64 P0, [R0+URZ+0x78], R14 ;  /* 0x0000780e000085a7 */ /* 0x000ea400080010ff */
[----:B--2---:R-:W-:Y:S05]  /*a140*/  @!P0 BRA `(.L_x_187) ;  /* 0xfffffffc00f08947 */ /* 0x004fea000383ffff */
[----:B------:R-:W-:Y:S05]  /*a150*/  BRA `(.L_x_188) ;  /* 0xffffffb000147947 */ /* 0x000fea000383ffff */
.L_x_97:
[----:B------:R-:W-:-:S07]  /*a160*/  MOV R0, UR6 ;  /* 0x0000000600007c02 */ /* 0x000fce0008000f00 */
.L_x_189:
[----:B-1----:R1:W4:Y:S02]  /*a170*/  SYNCS.PHASECHK.TRANS64.TRYWAIT P0, [R0+URZ+0x60], R2 ;  /* 0x00006002000075a7 */ /* 0x00232400080011ff */
[----:B----4-:R-:W-:Y:S05]  /*a180*/  @!P0 NANOSLEEP.SYNCS 0x989680 ;  /* 0x009896800000895d */ /* 0x010fea0003900000 */
[----:B------:R-:W4:Y:S02]  /*a190*/  @!P0 SYNCS.PHASECHK.TRANS64 P0, [R0+URZ+0x60], R2 ;  /* 0x00006002000085a7 */ /* 0x000f2400080010ff */
[----:B----4-:R-:W-:Y:S05]  /*a1a0*/  @!P0 BRA `(.L_x_189) ;  /* 0xfffffffc00f08947 */ /* 0x010fea000383ffff */
[----:B------:R-:W-:Y:S05]  /*a1b0*/  BRA `(.L_x_190) ;  /* 0xffffffb000847947 */ /* 0x000fea000383ffff */
.L_x_98:
[----:B-1----:R-:W-:-:S07]  /*a1c0*/  MOV R0, UR6 ;  /* 0x0000000600007c02 */ /* 0x002fce0008000f00 */
.L_x_191:
[----:B-1----:R1:W4:Y:S02]  /*a1d0*/  SYNCS.PHASECHK.TRANS64.TRYWAIT P0, [R0+URZ+0x68], R2 ;  /* 0x00006802000075a7 */ /* 0x00232400080011ff */
[----:B----4-:R-:W-:Y:S05]  /*a1e0*/  @!P0 NANOSLEEP.SYNCS 0x989680 ;  /* 0x009896800000895d */ /* 0x010fea0003900000 */
[----:B------:R-:W4:Y:S02]  /*a1f0*/  @!P0 SYNCS.PHASECHK.TRANS64 P0, [R0+URZ+0x68], R2 ;  /* 0x00006802000085a7 */ /* 0x000f2400080010ff */
[----:B----4-:R-:W-:Y:S05]  /*a200*/  @!P0 BRA `(.L_x_191) ;  /* 0xfffffffc00f08947 */ /* 0x010fea000383ffff */
[----:B------:R-:W-:Y:S05]  /*a210*/  BRA `(.L_x_192) ;  /* 0xffffffb000747947 */ /* 0x000fea000383ffff */
.L_x_99:
[----:B-1----:R-:W-:-:S07]  /*a220*/  MOV R0, UR6 ;  /* 0x0000000600007c02 */ /* 0x002fce0008000f00 */
.L_x_193:
[----:B-1----:R1:W4:Y:S02]  /*a230*/  SYNCS.PHASECHK.TRANS64.TRYWAIT P0, [R0+URZ+0x70], R2 ;  /* 0x00007002000075a7 */ /* 0x00232400080011ff */
[----:B----4-:R-:W-:Y:S05]  /*a240*/  @!P0 NANOSLEEP.SYNCS 0x989680 ;  /* 0x009896800000895d */ /* 0x010fea0003900000 */
[----:B------:R-:W4:Y:S02]  /*a250*/  @!P0 SYNCS.PHASECHK.TRANS64 P0, [R0+URZ+0x70], R2 ;  /* 0x00007002000085a7 */ /* 0x000f2400080010ff */
[----:B----4-:R-:W-:Y:S05]  /*a260*/  @!P0 BRA `(.L_x_193) ;  /* 0xfffffffc00f08947 */ /* 0x010fea000383ffff */
[----:B------:R-:W-:Y:S05]  /*a270*/  BRA `(.L_x_194) ;  /* 0xffffffb000647947 */ /* 0x000fea000383ffff */
.L_x_101:
[----:B--2---:R2:W4:Y:S02]  /*a280*/  SYNCS.PHASECHK.TRANS64.TRYWAIT P0, [R0+URZ+0x90], R2 ;  /* 0x00009002000075a7 */ /* 0x00452400080011ff */
[----:B----4-:R-:W-:Y:S05]  /*a290*/  @!P0 NANOSLEEP.SYNCS 0x989680 ;  /* 0x009896800000895d */ /* 0x010fea0003900000 */
[----:B------:R-:W4:Y:S02]  /*a2a0*/  @!P0 SYNCS.PHASECHK.TRANS64 P0, [R0+URZ+0x90], R2 ;  /* 0x00009002000085a7 */ /* 0x000f2400080010ff */
[----:B----4-:R-:W-:Y:S05]  /*a2b0*/  @!P0 BRA `(.L_x_101) ;  /* 0xfffffffc00f08947 */ /* 0x010fea000383ffff */
[----:B------:R-:W-:Y:S05]  /*a2c0*/  BRA `(.L_x_195) ;  /* 0xffffffb4002c7947 */ /* 0x000fea000383ffff */
.L_x_112:
[----:B-1----:R-:W-:Y:S04]  /*a2d0*/  MOV R2, UR48 ;  /* 0x0000003000027c02 */ /* 0x002fe80008000f00 */
[----:B------:R1:W3:Y:S03]  /*a2e0*/  SYNCS.PHASECHK.TRANS64.TRYWAIT P1, [R2+URZ+0x40], R3 ;  /* 0x00004003020075a7 */ /* 0x0002e600080211ff */
[----:B---3--:R-:W-:Y:S05]  /*a2f0*/  @!P1 NANOSLEEP.SYNCS 0x989680 ;  /* 0x009896800000995d */ /* 0x008fea0003900000 */
[----:B------:R-:W3:Y:S02]  /*a300*/  @!P1 SYNCS.PHASECHK.TRANS64 P1, [R2+URZ+0x40], R3 ;  /* 0x00004003020095a7 */ /* 0x000ee400080210ff */
[----:B---3--:R-:W-:Y:S05]  /*a310*/  @!P1 BRA `(.L_x_112) ;  /* 0xfffffffc00ec9947 */ /* 0x008fea000383ffff */
[----:B------:R-:W-:Y:S05]  /*a320*/  BRA `(.L_x_111) ;  /* 0xffffffc000387947 */ /* 0x000fea000383ffff */
.L_x_114:
[----:B-1----:R1:W4:Y:S02]  /*a330*/  SYNCS.PHASECHK.TRANS64.TRYWAIT P0, [R112+URZ+0xb0], R0 ;  /* 0x0000b000700075a7 */ /* 0x00232400080011ff */
[----:B----4-:R-:W-:Y:S05]  /*a340*/  @!P0 NANOSLEEP.SYNCS 0x989680 ;  /* 0x009896800000895d */ /* 0x010fea0003900000 */
[----:B------:R-:W4:Y:S02]  /*a350*/  @!P0 SYNCS.PHASECHK.TRANS64 P0, [R112+URZ+0xb0], R0 ;  /* 0x0000b000700085a7 */ /* 0x000f2400080010ff */
[----:B----4-:R-:W-:Y:S05]  /*a360*/  @!P0 BRA `(.L_x_114) ;  /* 0xfffffffc00f08947 */ /* 0x010fea000383ffff */
[----:B------:R-:W-:Y:S05]  /*a370*/  BRA `(.L_x_113) ;  /* 0xffffffc000607947 */ /* 0x000fea000383ffff */
.L_x_123:
[----:B--2---:R2:W4:Y:S02]  /*a380*/  SYNCS.PHASECHK.TRANS64.TRYWAIT P0, [R2+URZ+0x40], R0 ;  /* 0x00004000020075a7 */ /* 0x00452400080011ff */
[----:B----4-:R-:W-:Y:S05]  /*a390*/  @!P0 NANOSLEEP.SYNCS 0x989680 ;  /* 0x009896800000895d */ /* 0x010fea0003900000 */
[----:B------:R-:W4:Y:S02]  /*a3a0*/  @!P0 SYNCS.PHASECHK.TRANS64 P0, [R2+URZ+0x40], R0 ;  /* 0x00004000020085a7 */ /* 0x000f2400080010ff */
[----:B----4-:R-:W-:Y:S05]  /*a3b0*/  @!P0 BRA `(.L_x_123) ;  /* 0xfffffffc00f08947 */ /* 0x010fea000383ffff */
[----:B------:R-:W-:Y:S05]  /*a3c0*/  BRA `(.L_x_122) ;  /* 0xffffffcc003c7947 */ /* 0x000fea000383ffff */
.L_x_131:
[----:B--2---:R2:W4:Y:S02]  /*a3d0*/  SYNCS.PHASECHK.TRANS64.TRYWAIT P0, [R0+URZ+0x40], R6 ;  /* 0x00004006000075a7 */ /* 0x00452400080011ff */
[----:B----4-:R-:W-:Y:S05]  /*a3e0*/  @!P0 NANOSLEEP.SYNCS 0x989680 ;  /* 0x009896800000895d */ /* 0x010fea0003900000 */
[----:B------:R-:W4:Y:S02]  /*a3f0*/  @!P0 SYNCS.PHASECHK.TRANS64 P0, [R0+URZ+0x40], R6 ;  /* 0x00004006000085a7 */ /* 0x000f2400080010ff */
[----:B----4-:R-:W-:Y:S05]  /*a400*/  @!P0 BRA `(.L_x_131) ;  /* 0xfffffffc00f08947 */ /* 0x010fea000383ffff */
[----:B------:R-:W-:Y:S05]  /*a410*/  BRA `(.L_x_130) ;  /* 0xffffffd8003c7947 */ /* 0x000fea000383ffff */
.L_x_139:
[----:B--2---:R2:W4:Y:S02]  /*a420*/  SYNCS.PHASECHK.TRANS64.TRYWAIT P0, [R0+URZ+0x40], R5 ;  /* 0x00004005000075a7 */ /* 0x00452400080011ff */
[----:B----4-:R-:W-:Y:S05]  /*a430*/  @!P0 NANOSLEEP.SYNCS 0x989680 ;  /* 0x009896800000895d */ /* 0x010fea0003900000 */
[----:B------:R-:W4:Y:S02]  /*a440*/  @!P0 SYNCS.PHASECHK.TRANS64 P0, [R0+URZ+0x40], R5 ;  /* 0x00004005000085a7 */ /* 0x000f2400080010ff */
[----:B----4-:R-:W-:Y:S05]  /*a450*/  @!P0 BRA `(.L_x_139) ;  /* 0xfffffffc00f08947 */ /* 0x010fea000383ffff */
[----:B------:R-:W-:Y:S05]  /*a460*/  BRA `(.L_x_138) ;  /* 0xffffffe4003c7947 */ /* 0x000fea000383ffff */
        .weak           $__internal_0_$__cuda_sm10x_tcgen05_guardrail_trap_col_being_dealloced_not_returned_by_alloc
        .type           $__internal_0_$__cuda_sm10x_tcgen05_guardrail_trap_col_being_dealloced_not_returned_by_alloc,@function
        .size           $__internal_0_$__cuda_sm10x_tcgen05_guardrail_trap_col_being_dealloced_not_returned_by_alloc,($__internal_1_$__cuda_sm10x_tcgen05_guardrail_trap_phase_invalid_during_alloc - $__internal_0_$__cuda_sm10x_tcgen05_guardrail_trap_col_being_dealloced_not_returned_by_alloc)
$__internal_0_$__cuda_sm10x_tcgen05_guardrail_trap_col_being_dealloced_not_returned_by_alloc:
[----:B------:R-:W-:Y:S05]  /*a470*/  BPT.TRAP 0x1 ;  /* 0x000000040000795c */ /* 0x000fea0000300000 */
[----:B------:R-:W-:-:S04]  /*a480*/  HFMA2 R3, -RZ, RZ, 0, 0 ;  /* 0x00000000ff037431 */ /* 0x000fc800000001ff */
[----:B------:R-:W-:Y:S05]  /*a490*/  RET.REL.NODEC R2 `(_ZN7cutlass13device_kernelINS_4gemm6kernel13GemmUniversalIN4cute5tupleIJiiiiEEENS1_10collective13CollectiveMmaINS1_35MainloopSm100TmaUmmaWarpSpecializedILi4ELi2ELi4ENS5_IJNS4_1CILi2EEENSA_ILi1EEESC_EEEEENS5_IJNSA_ILi256EEENSA_ILi128EEESG_EEENS_6half_tENS5_IJlSC_lEEESI_SJ_NS4_8TiledMMAINS4_8MMA_AtomIJNS4_26SM100_MMA_F16BF16_2x1SM_SSISI_SI_fLi256ELi128ELNS4_4UMMA5MajorE0ELSO_0ELNSN_7ScaleInE0ELSP_0EEEEEENS4_6LayoutINS5_IJSC_SC_SC_EEENS5_IJNSA_ILi0EEESU_SU_EEEEENS5_IJNS4_10UnderscoreESX_SX_EEEEENS4_18SM100_TMA_2SM_LOADENS4_14ComposedLayoutINS4_7SwizzleILi3ELi4ELi3EEENS4_18smem_ptr_flag_bitsILi16EEENSS_INS5_IJNSA_ILi8EEENSA_ILi64EEEEEENS5_IJS17_SC_EEEEEEEvNS4_8identityES10_S1B_vS1C_EENS_8epilogue10collective18CollectiveEpilogueINS1E_23Sm100TmaWarpSpecializedILi4ELi2ELi32ELb1ELb0EEEJNS5_IJSG_SG_SG_EEENS5_IJNSS_ISG_SC_EENSS_INSA_ILi32EEESC_EEEEESI_SJ_SI_SJ_NS1E_6fusion15FusionCallbacksIS1I_NS1O_17LinearCombinationISI_fSI_fLNS_15FloatRoundStyleE2EEES1J_S1N_JEEENS4_5SM1004TMEM4LOAD26SM100_TMEM_LOAD_32dp32b32xENS4_13SM90_TMA_LOADENS11_INS12_ILi2ELi4ELi3EEES15_NSS_INS5_IJS16_S1L_EEENS5_IJS1L_SC_EEEEEEENS4_39AutoVectorizingCopyWithAssumedAlignmentILi128EEENS4_14SM90_TMA_STOREES23_S25_S25_EEEvvEEEEvNT_6ParamsE) ;  /* 0xffffff5802d87950 */ /* 0x000fea0003c3ffff */
        .weak           $__internal_1_$__cuda_sm10x_tcgen05_guardrail_trap_phase_invalid_during_alloc
        .type           $__internal_1_$__cuda_sm10x_tcgen05_guardrail_trap_phase_invalid_during_alloc,@function
        .size           $__internal_1_$__cuda_sm10x_tcgen05_guardrail_trap_phase_invalid_during_alloc,($__internal_2_$__cuda_sm10x_tcgen05_guardrail_trap_unallocated_columns_being_dealloced - $__internal_1_$__cuda_sm10x_tcgen05_guardrail_trap_phase_invalid_during_alloc)
$__internal_1_$__cuda_sm10x_tcgen05_guardrail_trap_phase_invalid_during_alloc:
[----:B------:R-:W-:Y:S05]  /*a4a0*/  BPT.TRAP 0x1 ;  /* 0x000000040000795c */ /* 0x000fea0000300000 */
[----:B------:R-:W-:-:S04]  /*a4b0*/  MOV R3, 0x0 ;  /* 0x0000000000037802 */ /* 0x000fc80000000f00 */
[----:B------:R-:W-:Y:S05]  /*a4c0*/  RET.REL.NODEC R2 `(_ZN7cutlass13device_kernelINS_4gemm6kernel13GemmUniversalIN4cute5tupleIJiiiiEEENS1_10collective13CollectiveMmaINS1_35MainloopSm100TmaUmmaWarpSpecializedILi4ELi2ELi4ENS5_IJNS4_1CILi2EEENSA_ILi1EEESC_EEEEENS5_IJNSA_ILi256EEENSA_ILi128EEESG_EEENS_6half_tENS5_IJlSC_lEEESI_SJ_NS4_8TiledMMAINS4_8MMA_AtomIJNS4_26SM100_MMA_F16BF16_2x1SM_SSISI_SI_fLi256ELi128ELNS4_4UMMA5MajorE0ELSO_0ELNSN_7ScaleInE0ELSP_0EEEEEENS4_6LayoutINS5_IJSC_SC_SC_EEENS5_IJNSA_ILi0EEESU_SU_EEEEENS5_IJNS4_10UnderscoreESX_SX_EEEEENS4_18SM100_TMA_2SM_LOADENS4_14ComposedLayoutINS4_7SwizzleILi3ELi4ELi3EEENS4_18smem_ptr_flag_bitsILi16EEENSS_INS5_IJNSA_ILi8EEENSA_ILi64EEEEEENS5_IJS17_SC_EEEEEEEvNS4_8identityES10_S1B_vS1C_EENS_8epilogue10collective18CollectiveEpilogueINS1E_23Sm100TmaWarpSpecializedILi4ELi2ELi32ELb1ELb0EEEJNS5_IJSG_SG_SG_EEENS5_IJNSS_ISG_SC_EENSS_INSA_ILi32EEESC_EEEEESI_SJ_SI_SJ_NS1E_6fusion15FusionCallbacksIS1I_NS1O_17LinearCombinationISI_fSI_fLNS_15FloatRoundStyleE2EEES1J_S1N_JEEENS4_5SM1004TMEM4LOAD26SM100_TMEM_LOAD_32dp32b32xENS4_13SM90_TMA_LOADENS11_INS12_ILi2ELi4ELi3EEES15_NSS_INS5_IJS16_S1L_EEENS5_IJS1L_SC_EEEEEEENS4_39AutoVectorizingCopyWithAssumedAlignmentILi128EEENS4_14SM90_TMA_STOREES23_S25_S25_EEEvvEEEEvNT_6ParamsE) ;  /* 0xffffff5802cc7950 */ /* 0x000fea0003c3ffff */
        .weak           $__internal_2_$__cuda_sm10x_tcgen05_guardrail_trap_unallocated_columns_being_dealloced
        .type           $__internal_2_$__cuda_sm10x_tcgen05_guardrail_trap_unallocated_columns_being_dealloced,@function
        .size           $__internal_2_$__cuda_sm10x_tcgen05_guardrail_trap_unallocated_columns_being_dealloced,(.L_x_197 - $__internal_2_$__cuda_sm10x_tcgen05_guardrail_trap_unallocated_columns_being_dealloced)
$__internal_2_$__cuda_sm10x_tcgen05_guardrail_trap_unallocated_columns_being_dealloced:
[----:B------:R-:W-:Y:S05]  /*a4d0*/  BPT.TRAP 0x1 ;  /* 0x000000040000795c */ /* 0x000fea0000300000 */
[----:B------:R-:W-:-:S04]  /*a4e0*/  HFMA2 R3, -RZ, RZ, 0, 0 ;  /* 0x00000000ff037431 */ /* 0x000fc800000001ff */
[----:B------:R-:W-:Y:S05]  /*a4f0*/  RET.REL.NODEC R2 `(_ZN7cutlass13device_kernelINS_4gemm6kernel13GemmUniversalIN4cute5tupleIJiiiiEEENS1_10collective13CollectiveMmaINS1_35MainloopSm100TmaUmmaWarpSpecializedILi4ELi2ELi4ENS5_IJNS4_1CILi2EEENSA_ILi1EEESC_EEEEENS5_IJNSA_ILi256EEENSA_ILi128EEESG_EEENS_6half_tENS5_IJlSC_lEEESI_SJ_NS4_8TiledMMAINS4_8MMA_AtomIJNS4_26SM100_MMA_F16BF16_2x1SM_SSISI_SI_fLi256ELi128ELNS4_4UMMA5MajorE0ELSO_0ELNSN_7ScaleInE0ELSP_0EEEEEENS4_6LayoutINS5_IJSC_SC_SC_EEENS5_IJNSA_ILi0EEESU_SU_EEEEENS5_IJNS4_10UnderscoreESX_SX_EEEEENS4_18SM100_TMA_2SM_LOADENS4_14ComposedLayoutINS4_7SwizzleILi3ELi4ELi3EEENS4_18smem_ptr_flag_bitsILi16EEENSS_INS5_IJNSA_ILi8EEENSA_ILi64EEEEEENS5_IJS17_SC_EEEEEEEvNS4_8identityES10_S1B_vS1C_EENS_8epilogue10collective18CollectiveEpilogueINS1E_23Sm100TmaWarpSpecializedILi4ELi2ELi32ELb1ELb0EEEJNS5_IJSG_SG_SG_EEENS5_IJNSS_ISG_SC_EENSS_INSA_ILi32EEESC_EEEEESI_SJ_SI_SJ_NS1E_6fusion15FusionCallbacksIS1I_NS1O_17LinearCombinationISI_fSI_fLNS_15FloatRoundStyleE2EEES1J_S1N_JEEENS4_5SM1004TMEM4LOAD26SM100_TMEM_LOAD_32dp32b32xENS4_13SM90_TMA_LOADENS11_INS12_ILi2ELi4ELi3EEES15_NSS_INS5_IJS16_S1L_EEENS5_IJS1L_SC_EEEEEEENS4_39AutoVectorizingCopyWithAssumedAlignmentILi128EEENS4_14SM90_TMA_STOREES23_S25_S25_EEEvvEEEEvNT_6ParamsE) ;  /* 0xffffff5802c07950 */ /* 0x000fea0003c3ffff */
.L_x_196:
[----:B------:R-:W-:-:S00]  /*a500*/  BRA `(.L_x_196) ;  /* 0xfffffffc00fc7947 */ /* 0x000fc0000383ffff */
[----:B------:R-:W-:-:S00]  /*a510*/  NOP ;  /* 0x0000000000007918 */ /* 0x000fc00000000000 */
        /* <DEDUP_REMOVED lines=14> */
.L_x_197:


//--------------------- .nv.global.init           --------------------------
	.section	.nv.global.init,"aw",@progbits
.nv.global.init:
	.type		$str$27,@object
	.size		$str$27,($str$28 - $str$27)
$str$27:
        /*0000*/ 	.byte	0x28, 0x61, 0x64, 0x64, 0x72, 0x65, 0x73, 0x73, 0x20, 0x26, 0x20, 0x6d, 0x61, 0x73, 0x6b, 0x29
        /*0010*/ 	.byte	0x20, 0x3d, 0x3d, 0x20, 0x30, 0x00
	.type		$str$28,@object
	.size		$str$28,($str$26 - $str$28)
$str$28:
        /*0016*/ 	.byte	0x2f, 0x74, 0x6d, 0x70, 0x2f, 0x63, 0x75, 0x74, 0x6c, 0x61, 0x73, 0x73, 0x5f, 0x73, 0x77, 0x65
        /*0026*/ 	.byte	0x65, 0x70, 0x5f, 0x73, 0x72, 0x63, 0x2f, 0x69, 0x6e, 0x63, 0x6c, 0x75, 0x64, 0x65, 0x2f, 0x63
        /*0036*/ 	.byte	0x75, 0x74, 0x65, 0x2f, 0x70, 0x6f, 0x69, 0x6e, 0x74, 0x65, 0x72, 0x5f, 0x66, 0x6c, 0x61, 0x67
        /*0046*/ 	.byte	0x67, 0x65, 0x64, 0x2e, 0x68, 0x70, 0x70, 0x00
	.type		$str$26,@object
	.size		$str$26,($str$25 - $str$26)
$str$26:
        /*004e*/ 	.byte	0x2f, 0x74, 0x6d, 0x70, 0x2f, 0x63, 0x75, 0x74, 0x6c, 0x61, 0x73, 0x73, 0x5f, 0x73, 0x77, 0x65
        /*005e*/ 	.byte	0x65, 0x70, 0x5f, 0x73, 0x72, 0x63, 0x2f, 0x69, 0x6e, 0x63, 0x6c, 0x75, 0x64, 0x65, 0x2f, 0x63
        /*006e*/ 	.byte	0x75, 0x74, 0x65, 0x2f, 0x61, 0x74, 0x6f, 0x6d, 0x2f, 0x63, 0x6f, 0x70, 0x79, 0x5f, 0x74, 0x72
        /*007e*/ 	.byte	0x61, 0x69, 0x74, 0x73, 0x5f, 0x73, 0x6d, 0x31, 0x30, 0x30, 0x2e, 0x68, 0x70, 0x70, 0x00
	.type		$str$25,@object
	.size		$str$25,(__unnamed_1 - $str$25)
$str$25:
        /*008d*/ 	.byte	0x28, 0x28, 0x75, 0x69, 0x6e, 0x74, 0x33, 0x32, 0x5f, 0x74, 0x28, 0x74, 0x68, 0x72, 0x65, 0x61
        /*009d*/ 	.byte	0x64, 0x49, 0x64, 0x78, 0x2e, 0x78, 0x29, 0x20, 0x2f, 0x20, 0x33, 0x32, 0x29, 0x20, 0x25, 0x20
        /*00ad*/ 	.byte	0x34, 0x29, 0x20, 0x3d, 0x3d, 0x20, 0x28, 0x28, 0x28, 0x74, 0x6d, 0x65, 0x6d, 0x5f, 0x61, 0x64
        /*00bd*/ 	.byte	0x64, 0x72, 0x20, 0x3e, 0x3e, 0x20, 0x31, 0x36, 0x29, 0x20, 0x2f, 0x20, 0x33, 0x32, 0x29, 0x20
        /*00cd*/ 	.byte	0x25, 0x20, 0x34, 0x29, 0x00
	.type		__unnamed_1,@object
	.size		__unnamed_1,(__unnamed_2 - __unnamed_1)
__unnamed_1:
        /*00d2*/ 	.byte	0x61, 0x75, 0x74, 0x6f, 0x20, 0x63, 0x75, 0x74, 0x65, 0x3a, 0x3a, 0x61, 0x73, 0x5f, 0x70, 0x6f
        /* <DEDUP_REMOVED lines=24> */
        /*0262*/ 	.byte	0x3e, 0x3e, 0x3e, 0x3e, 0x5d, 0x00
	.type		__unnamed_2,@object
	.size		__unnamed_2,(.L_2 - __unnamed_2)
__unnamed_2:
        /* <DEDUP_REMOVED lines=42> */
        /*0508*/ 	.byte	0x3e, 0x3e, 0x5d, 0x00
.L_2:


//--------------------- .nv.shared._ZN7cutlass13device_kernelINS_4gemm6kernel13GemmUniversalIN4cute5tupleIJiiiiEEENS1_10collective13CollectiveMmaINS1_35MainloopSm100TmaUmmaWarpSpecializedILi4ELi2ELi4ENS5_IJNS4_1CILi2EEENSA_ILi1EEESC_EEEEENS5_IJNSA_ILi256EEENSA_ILi128EEESG_EEENS_6half_tENS5_IJlSC_lEEESI_SJ_NS4_8TiledMMAINS4_8MMA_AtomIJNS4_26SM100_MMA_F16BF16_2x1SM_SSISI_SI_fLi256ELi128ELNS4_4UMMA5MajorE0ELSO_0ELNSN_7ScaleInE0ELSP_0EEEEEENS4_6LayoutINS5_IJSC_SC_SC_EEENS5_IJNSA_ILi0EEESU_SU_EEEEENS5_IJNS4_10UnderscoreESX_SX_EEEEENS4_18SM100_TMA_2SM_LOADENS4_14ComposedLayoutINS4_7SwizzleILi3ELi4ELi3EEENS4_18smem_ptr_flag_bitsILi16EEENSS_INS5_IJNSA_ILi8EEENSA_ILi64EEEEEENS5_IJS17_SC_EEEEEEEvNS4_8identityES10_S1B_vS1C_EENS_8epilogue10collective18CollectiveEpilogueINS1E_23Sm100TmaWarpSpecializedILi4ELi2ELi32ELb1ELb0EEEJNS5_IJSG_SG_SG_EEENS5_IJNSS_ISG_SC_EENSS_INSA_ILi32EEESC_EEEEESI_SJ_SI_SJ_NS1E_6fusion15FusionCallbacksIS1I_NS1O_17LinearCombinationISI_fSI_fLNS_15FloatRoundStyleE2EEES1J_S1N_JEEENS4_5SM1004TMEM4LOAD26SM100_TMEM_LOAD_32dp32b32xENS4_13SM90_TMA_LOADENS11_INS12_ILi2ELi4ELi3EEES15_NSS_INS5_IJS16_S1L_EEENS5_IJS1L_SC_EEEEEEENS4_39AutoVectorizingCopyWithAssumedAlignmentILi128EEENS4_14SM90_TMA_STOREES23_S25_S25_EEEvvEEEEvNT_6ParamsE --------------------------
	.section	.nv.shared._ZN7cutlass13device_kernelINS_4gemm6kernel13GemmUniversalIN4cute5tupleIJiiiiEEENS1_10collective13CollectiveMmaINS1_35MainloopSm100TmaUmmaWarpSpecializedILi4ELi2ELi4ENS5_IJNS4_1CILi2EEENSA_ILi1EEESC_EEEEENS5_IJNSA_ILi256EEENSA_ILi128EEESG_EEENS_6half_tENS5_IJlSC_lEEESI_SJ_NS4_8TiledMMAINS4_8MMA_AtomIJNS4_26SM100_MMA_F16BF16_2x1SM_SSISI_SI_fLi256ELi128ELNS4_4UMMA5MajorE0ELSO_0ELNSN_7ScaleInE0ELSP_0EEEEEENS4_6LayoutINS5_IJSC_SC_SC_EEENS5_IJNSA_ILi0EEESU_SU_EEEEENS5_IJNS4_10UnderscoreESX_SX_EEEEENS4_18SM100_TMA_2SM_LOADENS4_14ComposedLayoutINS4_7SwizzleILi3ELi4ELi3EEENS4_18smem_ptr_flag_bitsILi16EEENSS_INS5_IJNSA_ILi8EEENSA_ILi64EEEEEENS5_IJS17_SC_EEEEEEEvNS4_8identityES10_S1B_vS1C_EENS_8epilogue10collective18CollectiveEpilogueINS1E_23Sm100TmaWarpSpecializedILi4ELi2ELi32ELb1ELb0EEEJNS5_IJSG_SG_SG_EEENS5_IJNSS_ISG_SC_EENSS_INSA_ILi32EEESC_EEEEESI_SJ_SI_SJ_NS1E_6fusion15FusionCallbacksIS1I_NS1O_17LinearCombinationISI_fSI_fLNS_15FloatRoundStyleE2EEES1J_S1N_JEEENS4_5SM1004TMEM4LOAD26SM100_TMEM_LOAD_32dp32b32xENS4_13SM90_TMA_LOADENS11_INS12_ILi2ELi4ELi3EEES15_NSS_INS5_IJS16_S1L_EEENS5_IJS1L_SC_EEEEEEENS4_39AutoVectorizingCopyWithAssumedAlignmentILi128EEENS4_14SM90_TMA_STOREES23_S25_S25_EEEvvEEEEvNT_6ParamsE,"aw",@nobits
	.sectionflags	@""
	.align	16
	.zero		1024


//--------------------- .nv.shared.reserved.0     --------------------------
	.section	.nv.shared.reserved.0,"aw",@nobits
	.weak		__nv_reservedSMEM_offset_0_alias
	.size		__nv_reservedSMEM_offset_0_alias, 0, 64
	.other		__nv_reservedSMEM_offset_0_alias,@"STO_CUDA_RESERVED_SHARED STV_DEFAULT"
__nv_reservedSMEM_offset_0_alias:
	.zero		0
.nv.shared.reserved.0:
	.zero		64
	.weak		__nv_reservedSMEM_tcgen05_partition
	.type		__nv_reservedSMEM_tcgen05_partition,@object
	.size		__nv_reservedSMEM_tcgen05_partition,(.L_0 - __nv_reservedSMEM_tcgen05_partition)
__nv_reservedSMEM_tcgen05_partition:
	.zero		32
.L_0:


//--------------------- .nv.global                --------------------------
	.section	.nv.global,"aw",@nobits
.nv.global:
	.type		_ZN40_INTERNAL_d59ffadc_4_k_cu_22219741_301094cute1_E,@object
	.size		_ZN40_INTERNAL_d59ffadc_4_k_cu_22219741_301094cute1_E,(_ZN40_INTERNAL_d59ffadc_4_k_cu_22219741_301094cuda3std3__45__cpo6cbeginE - _ZN40_INTERNAL_d59ffadc_4_k_cu_22219741_301094cute1_E)
_ZN40_INTERNAL_d59ffadc_4_k_cu_22219741_301094cute1_E:
	.zero		1
	.type		_ZN40_INTERNAL_d59ffadc_4_k_cu_22219741_301094cuda3std3__45__cpo6cbeginE,@object
	.size		_ZN40_INTERNAL_d59ffadc_4_k_cu_22219741_301094cuda3std3__45__cpo6cbeginE,(_ZN40_INTERNAL_d59ffadc_4_k_cu_22219741_301094cuda3std3__48in_placeE - _ZN40_INTERNAL_d59ffadc_4_k_cu_22219741_301094cuda3std3__45__cpo6cbeginE)
_ZN40_INTERNAL_d59ffadc_4_k_cu_22219741_301094cuda3std3__45__cpo6cbeginE:
	.zero		1
	.type		_ZN40_INTERNAL_d59ffadc_4_k_cu_22219741_301094cuda3std3__48in_placeE,@object
	.size		_ZN40_INTERNAL_d59ffadc_4_k_cu_22219741_301094cuda3std3__48in_placeE,(_ZN40_INTERNAL_d59ffadc_4_k_cu_22219741_301094cuda3std6ranges3__45__cpo9iter_moveE - _ZN40_INTERNAL_d59ffadc_4_k_cu_22219741_301094cuda3std3__48in_placeE)
_ZN40_INTERNAL_d59ffadc_4_k_cu_22219741_301094cuda3std3__48in_placeE:
	.zero		1
	.type		_ZN40_INTERNAL_d59ffadc_4_k_cu_22219741_301094cuda3std6ranges3__45__cpo9iter_moveE,@object
	.size		_ZN40_INTERNAL_d59ffadc_4_k_cu_22219741_301094cuda3std6ranges3__45__cpo9iter_moveE,(_ZN40_INTERNAL_d59ffadc_4_k_cu_22219741_301094cuda3std3__45__cpo5beginE - _ZN40_INTERNAL_d59ffadc_4_k_cu_22219741_301094cuda3std6ranges3__45__cpo9iter_moveE)
_ZN40_INTERNAL_d59ffadc_4_k_cu_22219741_301094cuda3std6ranges3__45__cpo9iter_moveE:
	.zero		1
	.type		_ZN40_INTERNAL_d59ffadc_4_k_cu_22219741_301094cuda3std3__45__cpo5beginE,@object
	.size		_ZN40_INTERNAL_d59ffadc_4_k_cu_22219741_301094cuda3std3__45__cpo5beginE,(_ZN40_INTERNAL_d59ffadc_4_k_cu_22219741_301094cuda3std3__442_GLOBAL__N__d59ffadc_4_k_cu_22219741_301096ignoreE - _ZN40_INTERNAL_d59ffadc_4_k_cu_22219741_301094cuda3std3__45__cpo5beginE)
_ZN40_INTERNAL_d59ffadc_4_k_cu_22219741_301094cuda3std3__45__cpo5beginE:
	.zero		1
	.type		_ZN40_INTERNAL_d59ffadc_4_k_cu_22219741_301094cuda3std3__442_GLOBAL__N__d59ffadc_4_k_cu_22219741_301096ignoreE,@object
	.size		_ZN40_INTERNAL_d59ffadc_4_k_cu_22219741_301094cuda3std3__442_GLOBAL__N__d59ffadc_4_k_cu_22219741_301096ignoreE,(_ZN40_INTERNAL_d59ffadc_4_k_cu_22219741_301094cute7productE - _ZN40_INTERNAL_d59ffadc_4_k_cu_22219741_301094cuda3std3__442_GLOBAL__N__d59ffadc_4_k_cu_22219741_301096ignoreE)
_ZN40_INTERNAL_d59ffadc_4_k_cu_22219741_301094cuda3std3__442_GLOBAL__N__d59ffadc_4_k_cu_22219741_301096ignoreE:
	.zero		1
	.type		_ZN40_INTERNAL_d59ffadc_4_k_cu_22219741_301094cute7productE,@object
	.size		_ZN40_INTERNAL_d59ffadc_4_k_cu_22219741_301094cute7productE,(_ZN40_INTERNAL_d59ffadc_4_k_cu_22219741_301094cuda3std3__45__cpo3endE - _ZN40_INTERNAL_d59ffadc_4_k_cu_22219741_301094cute7productE)
_ZN40_INTERNAL_d59ffadc_4_k_cu_22219741_301094cute7productE:
	.zero		1
	.type		_ZN40_INTERNAL_d59ffadc_4_k_cu_22219741_301094cuda3std3__45__cpo3endE,@object
	.size		_ZN40_INTERNAL_d59ffadc_4_k_cu_22219741_301094cuda3std3__45__cpo3endE,(_ZN40_INTERNAL_d59ffadc_4_k_cu_22219741_301094cuda3std3__419piecewise_constructE - _ZN40_INTERNAL_d59ffadc_4_k_cu_22219741_301094cuda3std3__45__cpo3endE)
_ZN40_INTERNAL_d59ffadc_4_k_cu_22219741_301094cuda3std3__45__cpo3endE:
	.zero		1
	.type		_ZN40_INTERNAL_d59ffadc_4_k_cu_22219741_301094cuda3std3__419piecewise_constructE,@object
	.size		_ZN40_INTERNAL_d59ffadc_4_k_cu_22219741_301094cuda3std3__419piecewise_constructE,(_ZN40_INTERNAL_d59ffadc_4_k_cu_22219741_301094cuda3std3__45__cpo4cendE - _ZN40_INTERNAL_d59ffadc_4_k_cu_22219741_301094cuda3std3__419piecewise_constructE)
_ZN40_INTERNAL_d59ffadc_4_k_cu_22219741_301094cuda3std3__419piecewise_constructE:
	.zero		1
	.type		_ZN40_INTERNAL_d59ffadc_4_k_cu_22219741_301094cuda3std3__45__cpo4cendE,@object
	.size		_ZN40_INTERNAL_d59ffadc_4_k_cu_22219741_301094cuda3std3__45__cpo4cendE,(_ZN40_INTERNAL_d59ffadc_4_k_cu_22219741_301094cuda3std6ranges3__45__cpo4swapE - _ZN40_INTERNAL_d59ffadc_4_k_cu_22219741_301094cuda3std3__45__cpo4cendE)
_ZN40_INTERNAL_d59ffadc_4_k_cu_22219741_301094cuda3std3__45__cpo4cendE:
	.zero		1
	.type		_ZN40_INTERNAL_d59ffadc_4_k_cu_22219741_301094cuda3std6ranges3__45__cpo4swapE,@object
	.size		_ZN40_INTERNAL_d59ffadc_4_k_cu_22219741_301094cuda3std6ranges3__45__cpo4swapE,(.L_10 - _ZN40_INTERNAL_d59ffadc_4_k_cu_22219741_301094cuda3std6ranges3__45__cpo4swapE)
_ZN40_INTERNAL_d59ffadc_4_k_cu_22219741_301094cuda3std6ranges3__45__cpo4swapE:
	.zero		1
.L_10:


//--------------------- .nv.constant0._ZN7cutlass13device_kernelINS_4gemm6kernel13GemmUniversalIN4cute5tupleIJiiiiEEENS1_10collective13CollectiveMmaINS1_35MainloopSm100TmaUmmaWarpSpecializedILi4ELi2ELi4ENS5_IJNS4_1CILi2EEENSA_ILi1EEESC_EEEEENS5_IJNSA_ILi256EEENSA_ILi128EEESG_EEENS_6half_tENS5_IJlSC_lEEESI_SJ_NS4_8TiledMMAINS4_8MMA_AtomIJNS4_26SM100_MMA_F16BF16_2x1SM_SSISI_SI_fLi256ELi128ELNS4_4UMMA5MajorE0ELSO_0ELNSN_7ScaleInE0ELSP_0EEEEEENS4_6LayoutINS5_IJSC_SC_SC_EEENS5_IJNSA_ILi0EEESU_SU_EEEEENS5_IJNS4_10UnderscoreESX_SX_EEEEENS4_18SM100_TMA_2SM_LOADENS4_14ComposedLayoutINS4_7SwizzleILi3ELi4ELi3EEENS4_18smem_ptr_flag_bitsILi16EEENSS_INS5_IJNSA_ILi8EEENSA_ILi64EEEEEENS5_IJS17_SC_EEEEEEEvNS4_8identityES10_S1B_vS1C_EENS_8epilogue10collective18CollectiveEpilogueINS1E_23Sm100TmaWarpSpecializedILi4ELi2ELi32ELb1ELb0EEEJNS5_IJSG_SG_SG_EEENS5_IJNSS_ISG_SC_EENSS_INSA_ILi32EEESC_EEEEESI_SJ_SI_SJ_NS1E_6fusion15FusionCallbacksIS1I_NS1O_17LinearCombinationISI_fSI_fLNS_15FloatRoundStyleE2EEES1J_S1N_JEEENS4_5SM1004TMEM4LOAD26SM100_TMEM_LOAD_32dp32b32xENS4_13SM90_TMA_LOADENS11_INS12_ILi2ELi4ELi3EEES15_NSS_INS5_IJS16_S1L_EEENS5_IJS1L_SC_EEEEEEENS4_39AutoVectorizingCopyWithAssumedAlignmentILi128EEENS4_14SM90_TMA_STOREES23_S25_S25_EEEvvEEEEvNT_6ParamsE --------------------------
	.section	.nv.constant0._ZN7cutlass13device_kernelINS_4gemm6kernel13GemmUniversalIN4cute5tupleIJiiiiEEENS1_10collective13CollectiveMmaINS1_35MainloopSm100TmaUmmaWarpSpecializedILi4ELi2ELi4ENS5_IJNS4_1CILi2EEENSA_ILi1EEESC_EEEEENS5_IJNSA_ILi256EEENSA_ILi128EEESG_EEENS_6half_tENS5_IJlSC_lEEESI_SJ_NS4_8TiledMMAINS4_8MMA_AtomIJNS4_26SM100_MMA_F16BF16_2x1SM_SSISI_SI_fLi256ELi128ELNS4_4UMMA5MajorE0ELSO_0ELNSN_7ScaleInE0ELSP_0EEEEEENS4_6LayoutINS5_IJSC_SC_SC_EEENS5_IJNSA_ILi0EEESU_SU_EEEEENS5_IJNS4_10UnderscoreESX_SX_EEEEENS4_18SM100_TMA_2SM_LOADENS4_14ComposedLayoutINS4_7SwizzleILi3ELi4ELi3EEENS4_18smem_ptr_flag_bitsILi16EEENSS_INS5_IJNSA_ILi8EEENSA_ILi64EEEEEENS5_IJS17_SC_EEEEEEEvNS4_8identityES10_S1B_vS1C_EENS_8epilogue10collective18CollectiveEpilogueINS1E_23Sm100TmaWarpSpecializedILi4ELi2ELi32ELb1ELb0EEEJNS5_IJSG_SG_SG_EEENS5_IJNSS_ISG_SC_EENSS_INSA_ILi32EEESC_EEEEESI_SJ_SI_SJ_NS1E_6fusion15FusionCallbacksIS1I_NS1O_17LinearCombinationISI_fSI_fLNS_15FloatRoundStyleE2EEES1J_S1N_JEEENS4_5SM1004TMEM4LOAD26SM100_TMEM_LOAD_32dp32b32xENS4_13SM90_TMA_LOADENS11_INS12_ILi2ELi4ELi3EEES15_NSS_INS5_IJS16_S1L_EEENS5_IJS1L_SC_EEEEEEENS4_39AutoVectorizingCopyWithAssumedAlignmentILi128EEENS4_14SM90_TMA_STOREES23_S25_S25_EEEvvEEEEvNT_6ParamsE,"a",@progbits
	.sectionflags	@""
	.align	4
.nv.constant0._ZN7cutlass13device_kernelINS_4gemm6kernel13GemmUniversalIN4cute5tupleIJiiiiEEENS1_10collective13CollectiveMmaINS1_35MainloopSm100TmaUmmaWarpSpecializedILi4ELi2ELi4ENS5_IJNS4_1CILi2EEENSA_ILi1EEESC_EEEEENS5_IJNSA_ILi256EEENSA_ILi128EEESG_EEENS_6half_tENS5_IJlSC_lEEESI_SJ_NS4_8TiledMMAINS4_8MMA_AtomIJNS4_26SM100_MMA_F16BF16_2x1SM_SSISI_SI_fLi256ELi128ELNS4_4UMMA5MajorE0ELSO_0ELNSN_7ScaleInE0ELSP_0EEEEEENS4_6LayoutINS5_IJSC_SC_SC_EEENS5_IJNSA_ILi0EEESU_SU_EEEEENS5_IJNS4_10UnderscoreESX_SX_EEEEENS4_18SM100_TMA_2SM_LOADENS4_14ComposedLayoutINS4_7SwizzleILi3ELi4ELi3EEENS4_18smem_ptr_flag_bitsILi16EEENSS_INS5_IJNSA_ILi8EEENSA_ILi64EEEEEENS5_IJS17_SC_EEEEEEEvNS4_8identityES10_S1B_vS1C_EENS_8epilogue10collective18CollectiveEpilogueINS1E_23Sm100TmaWarpSpecializedILi4ELi2ELi32ELb1ELb0EEEJNS5_IJSG_SG_SG_EEENS5_IJNSS_ISG_SC_EENSS_INSA_ILi32EEESC_EEEEESI_SJ_SI_SJ_NS1E_6fusion15FusionCallbacksIS1I_NS1O_17LinearCombinationISI_fSI_fLNS_15FloatRoundStyleE2EEES1J_S1N_JEEENS4_5SM1004TMEM4LOAD26SM100_TMEM_LOAD_32dp32b32xENS4_13SM90_TMA_LOADENS11_INS12_ILi2ELi4ELi3EEES15_NSS_INS5_IJS16_S1L_EEENS5_IJS1L_SC_EEEEEEENS4_39AutoVectorizingCopyWithAssumedAlignmentILi128EEENS4_14SM90_TMA_STOREES23_S25_S25_EEEvvEEEEvNT_6ParamsE:
	.zero		2944


//--------------------- SYMBOLS --------------------------

	.type		.nv.reservedSmem.offset0,@object
	.size		.nv.reservedSmem.offset0,0x4
	.type		.nv.reservedSmem.cap,@object
	.size		.nv.reservedSmem.cap,0x4
	.type		__assertfail,@function
